//
// Generated by NVIDIA NVVM Compiler
//
// Compiler Build ID: CL-36424714
// Cuda compilation tools, release 13.0, V13.0.88
// Based on NVVM 20.0.0
//

.version 9.0
.target sm_100
.address_size 64

	// .globl	_Z14viterbi_kerneliiiPdS_PiS_S0_i
.extern .shared .align 16 .b8 shared_bank[];
.extern .shared .align 16 .b8 shared_back[];

.visible .entry _Z14viterbi_kerneliiiPdS_PiS_S0_i(
	.param .u32 _Z14viterbi_kerneliiiPdS_PiS_S0_i_param_0,
	.param .u32 _Z14viterbi_kerneliiiPdS_PiS_S0_i_param_1,
	.param .u32 _Z14viterbi_kerneliiiPdS_PiS_S0_i_param_2,
	.param .u64 .ptr .align 1 _Z14viterbi_kerneliiiPdS_PiS_S0_i_param_3,
	.param .u64 .ptr .align 1 _Z14viterbi_kerneliiiPdS_PiS_S0_i_param_4,
	.param .u64 .ptr .align 1 _Z14viterbi_kerneliiiPdS_PiS_S0_i_param_5,
	.param .u64 .ptr .align 1 _Z14viterbi_kerneliiiPdS_PiS_S0_i_param_6,
	.param .u64 .ptr .align 1 _Z14viterbi_kerneliiiPdS_PiS_S0_i_param_7,
	.param .u32 _Z14viterbi_kerneliiiPdS_PiS_S0_i_param_8
)
{
	.reg .pred 	%p<72>;
	.reg .b32 	%r<317>;
	.reg .b64 	%rd<35>;
	.reg .b64 	%fd<219>;

	ld.param.u32 	%r157, [_Z14viterbi_kerneliiiPdS_PiS_S0_i_param_0];
	ld.param.u32 	%r159, [_Z14viterbi_kerneliiiPdS_PiS_S0_i_param_1];
	ld.param.u64 	%rd4, [_Z14viterbi_kerneliiiPdS_PiS_S0_i_param_3];
	ld.param.u64 	%rd5, [_Z14viterbi_kerneliiiPdS_PiS_S0_i_param_4];
	ld.param.u64 	%rd6, [_Z14viterbi_kerneliiiPdS_PiS_S0_i_param_5];
	ld.param.u64 	%rd7, [_Z14viterbi_kerneliiiPdS_PiS_S0_i_param_6];
	ld.param.u64 	%rd3, [_Z14viterbi_kerneliiiPdS_PiS_S0_i_param_7];
	ld.param.u32 	%r158, [_Z14viterbi_kerneliiiPdS_PiS_S0_i_param_8];
	cvta.to.global.u64 	%rd1, %rd4;
	cvta.to.global.u64 	%rd2, %rd7;
	cvta.to.global.u64 	%rd8, %rd5;
	cvta.to.global.u64 	%rd9, %rd6;
	mov.u32 	%r1, %ctaid.x;
	mov.u32 	%r2, %tid.x;
	shl.b32 	%r3, %r157, 4;
	mov.u32 	%r4, %ntid.x;
	cvt.rn.f64.s32 	%fd81, %r157;
	cvt.rn.f64.u32 	%fd82, %r4;
	div.rn.f64 	%fd83, %fd81, %fd82;
	cvt.rpi.f64.f64 	%fd84, %fd83;
	cvt.rzi.s32.f64 	%r160, %fd84;
	mul.lo.s32 	%r261, %r160, %r2;
	mul.wide.s32 	%rd10, %r158, 4;
	add.s64 	%rd11, %rd9, %rd10;
	ld.global.u32 	%r161, [%rd11];
	mad.lo.s32 	%r162, %r159, %r1, %r161;
	mul.wide.s32 	%rd12, %r162, 8;
	add.s64 	%rd13, %rd8, %rd12;
	ld.global.f64 	%fd1, [%rd13];
	setp.lt.s32 	%p2, %r261, %r157;
	add.s32 	%r163, %r261, %r160;
	setp.gt.s32 	%p3, %r160, 0;
	and.pred  	%p1, %p2, %p3;
	not.pred 	%p4, %p1;
	@%p4 bra 	$L__BB0_7;
	min.s32 	%r7, %r157, %r163;
	add.s32 	%r164, %r261, 1;
	max.s32 	%r8, %r7, %r164;
	sub.s32 	%r165, %r8, %r261;
	and.b32  	%r9, %r165, 3;
	setp.eq.s32 	%p5, %r9, 0;
	mov.u32 	%r256, %r261;
	@%p5 bra 	$L__BB0_4;
	shl.b32 	%r166, %r261, 3;
	mov.u32 	%r167, shared_bank;
	add.s32 	%r252, %r167, %r166;
	mad.lo.s32 	%r251, %r261, %r157, %r1;
	neg.s32 	%r250, %r9;
	add.s32 	%r256, %r261, %r9;
$L__BB0_3:
	.pragma "nounroll";
	mul.wide.s32 	%rd14, %r251, 8;
	add.s64 	%rd15, %rd1, %rd14;
	ld.global.f64 	%fd85, [%rd15];
	st.shared.f64 	[%r252], %fd85;
	add.s32 	%r252, %r252, 8;
	add.s32 	%r251, %r251, %r157;
	add.s32 	%r250, %r250, 1;
	setp.ne.s32 	%p6, %r250, 0;
	@%p6 bra 	$L__BB0_3;
$L__BB0_4:
	sub.s32 	%r168, %r261, %r8;
	setp.gt.u32 	%p7, %r168, -4;
	@%p7 bra 	$L__BB0_7;
	shl.b32 	%r169, %r256, 3;
	mov.u32 	%r170, shared_bank;
	add.s32 	%r171, %r169, %r170;
	add.s32 	%r255, %r171, 16;
	mad.lo.s32 	%r254, %r256, %r157, %r1;
	shl.b32 	%r23, %r157, 2;
	mul.wide.s32 	%rd18, %r157, 8;
$L__BB0_6:
	mul.wide.s32 	%rd16, %r254, 8;
	add.s64 	%rd17, %rd1, %rd16;
	ld.global.f64 	%fd86, [%rd17];
	st.shared.f64 	[%r255+-16], %fd86;
	add.s64 	%rd19, %rd17, %rd18;
	ld.global.f64 	%fd87, [%rd19];
	st.shared.f64 	[%r255+-8], %fd87;
	add.s64 	%rd20, %rd19, %rd18;
	ld.global.f64 	%fd88, [%rd20];
	st.shared.f64 	[%r255], %fd88;
	add.s64 	%rd21, %rd20, %rd18;
	ld.global.f64 	%fd89, [%rd21];
	st.shared.f64 	[%r255+8], %fd89;
	add.s32 	%r256, %r256, 4;
	add.s32 	%r255, %r255, 32;
	add.s32 	%r254, %r254, %r23;
	setp.lt.s32 	%p8, %r256, %r7;
	@%p8 bra 	$L__BB0_6;
$L__BB0_7:
	bar.sync 	0;
	mov.f64 	%fd180, 0dFFEFFFFFFFFFFFFF;
	@%p4 bra 	$L__BB0_19;
	add.s32 	%r175, %r158, -1;
	mul.lo.s32 	%r30, %r175, %r157;
	min.s32 	%r176, %r157, %r163;
	add.s32 	%r177, %r261, 1;
	max.s32 	%r178, %r176, %r177;
	sub.s32 	%r31, %r178, %r261;
	and.b32  	%r32, %r31, 7;
	sub.s32 	%r179, %r261, %r178;
	setp.gt.u32 	%p10, %r179, -8;
	mov.f64 	%fd180, 0dFFEFFFFFFFFFFFFF;
	@%p10 bra 	$L__BB0_11;
	and.b32  	%r33, %r31, -8;
	mov.b32 	%r259, 0;
	mov.f64 	%fd180, 0dFFEFFFFFFFFFFFFF;
$L__BB0_10:
	.pragma "nounroll";
	add.s32 	%r182, %r261, %r30;
	mul.wide.s32 	%rd22, %r182, 8;
	add.s64 	%rd23, %rd2, %rd22;
	ld.global.f64 	%fd94, [%rd23];
	shl.b32 	%r183, %r261, 3;
	mov.u32 	%r184, shared_bank;
	add.s32 	%r185, %r184, %r183;
	ld.shared.f64 	%fd95, [%r185];
	add.f64 	%fd96, %fd94, %fd95;
	add.f64 	%fd97, %fd1, %fd96;
	setp.gt.f64 	%p11, %fd97, %fd180;
	selp.f64 	%fd98, %fd97, %fd180, %p11;
	selp.b32 	%r186, %r261, %r274, %p11;
	add.s32 	%r187, %r261, 1;
	ld.global.f64 	%fd99, [%rd23+8];
	ld.shared.f64 	%fd100, [%r185+8];
	add.f64 	%fd101, %fd99, %fd100;
	add.f64 	%fd102, %fd1, %fd101;
	setp.gt.f64 	%p12, %fd102, %fd98;
	selp.f64 	%fd103, %fd102, %fd98, %p12;
	selp.b32 	%r188, %r187, %r186, %p12;
	add.s32 	%r189, %r261, 2;
	ld.global.f64 	%fd104, [%rd23+16];
	ld.shared.f64 	%fd105, [%r185+16];
	add.f64 	%fd106, %fd104, %fd105;
	add.f64 	%fd107, %fd1, %fd106;
	setp.gt.f64 	%p13, %fd107, %fd103;
	selp.f64 	%fd108, %fd107, %fd103, %p13;
	selp.b32 	%r190, %r189, %r188, %p13;
	add.s32 	%r191, %r261, 3;
	ld.global.f64 	%fd109, [%rd23+24];
	ld.shared.f64 	%fd110, [%r185+24];
	add.f64 	%fd111, %fd109, %fd110;
	add.f64 	%fd112, %fd1, %fd111;
	setp.gt.f64 	%p14, %fd112, %fd108;
	selp.f64 	%fd113, %fd112, %fd108, %p14;
	selp.b32 	%r192, %r191, %r190, %p14;
	add.s32 	%r193, %r261, 4;
	ld.global.f64 	%fd114, [%rd23+32];
	ld.shared.f64 	%fd115, [%r185+32];
	add.f64 	%fd116, %fd114, %fd115;
	add.f64 	%fd117, %fd1, %fd116;
	setp.gt.f64 	%p15, %fd117, %fd113;
	selp.f64 	%fd118, %fd117, %fd113, %p15;
	selp.b32 	%r194, %r193, %r192, %p15;
	add.s32 	%r195, %r261, 5;
	ld.global.f64 	%fd119, [%rd23+40];
	ld.shared.f64 	%fd120, [%r185+40];
	add.f64 	%fd121, %fd119, %fd120;
	add.f64 	%fd122, %fd1, %fd121;
	setp.gt.f64 	%p16, %fd122, %fd118;
	selp.f64 	%fd123, %fd122, %fd118, %p16;
	selp.b32 	%r196, %r195, %r194, %p16;
	add.s32 	%r197, %r261, 6;
	ld.global.f64 	%fd124, [%rd23+48];
	ld.shared.f64 	%fd125, [%r185+48];
	add.f64 	%fd126, %fd124, %fd125;
	add.f64 	%fd127, %fd1, %fd126;
	setp.gt.f64 	%p17, %fd127, %fd123;
	selp.f64 	%fd128, %fd127, %fd123, %p17;
	selp.b32 	%r198, %r197, %r196, %p17;
	add.s32 	%r199, %r261, 7;
	ld.global.f64 	%fd129, [%rd23+56];
	ld.shared.f64 	%fd130, [%r185+56];
	add.f64 	%fd131, %fd129, %fd130;
	add.f64 	%fd132, %fd1, %fd131;
	setp.gt.f64 	%p18, %fd132, %fd128;
	selp.f64 	%fd180, %fd132, %fd128, %p18;
	selp.b32 	%r274, %r199, %r198, %p18;
	add.s32 	%r261, %r261, 8;
	add.s32 	%r259, %r259, 8;
	setp.ne.s32 	%p19, %r259, %r33;
	@%p19 bra 	$L__BB0_10;
$L__BB0_11:
	setp.eq.s32 	%p20, %r32, 0;
	@%p20 bra 	$L__BB0_19;
	and.b32  	%r43, %r31, 3;
	setp.lt.u32 	%p21, %r32, 4;
	@%p21 bra 	$L__BB0_14;
	add.s32 	%r201, %r261, %r30;
	mul.wide.s32 	%rd24, %r201, 8;
	add.s64 	%rd25, %rd2, %rd24;
	ld.global.f64 	%fd134, [%rd25];
	shl.b32 	%r202, %r261, 3;
	mov.u32 	%r203, shared_bank;
	add.s32 	%r204, %r203, %r202;
	ld.shared.f64 	%fd135, [%r204];
	add.f64 	%fd136, %fd134, %fd135;
	add.f64 	%fd137, %fd1, %fd136;
	setp.gt.f64 	%p22, %fd137, %fd180;
	selp.f64 	%fd138, %fd137, %fd180, %p22;
	selp.b32 	%r205, %r261, %r274, %p22;
	add.s32 	%r206, %r261, 1;
	ld.global.f64 	%fd139, [%rd25+8];
	ld.shared.f64 	%fd140, [%r204+8];
	add.f64 	%fd141, %fd139, %fd140;
	add.f64 	%fd142, %fd1, %fd141;
	setp.gt.f64 	%p23, %fd142, %fd138;
	selp.f64 	%fd143, %fd142, %fd138, %p23;
	selp.b32 	%r207, %r206, %r205, %p23;
	add.s32 	%r208, %r261, 2;
	ld.global.f64 	%fd144, [%rd25+16];
	ld.shared.f64 	%fd145, [%r204+16];
	add.f64 	%fd146, %fd144, %fd145;
	add.f64 	%fd147, %fd1, %fd146;
	setp.gt.f64 	%p24, %fd147, %fd143;
	selp.f64 	%fd148, %fd147, %fd143, %p24;
	selp.b32 	%r209, %r208, %r207, %p24;
	add.s32 	%r210, %r261, 3;
	ld.global.f64 	%fd149, [%rd25+24];
	ld.shared.f64 	%fd150, [%r204+24];
	add.f64 	%fd151, %fd149, %fd150;
	add.f64 	%fd152, %fd1, %fd151;
	setp.gt.f64 	%p25, %fd152, %fd148;
	selp.f64 	%fd180, %fd152, %fd148, %p25;
	selp.b32 	%r274, %r210, %r209, %p25;
	add.s32 	%r261, %r261, 4;
$L__BB0_14:
	setp.eq.s32 	%p26, %r43, 0;
	@%p26 bra 	$L__BB0_19;
	setp.eq.s32 	%p27, %r43, 1;
	@%p27 bra 	$L__BB0_17;
	add.s32 	%r212, %r261, %r30;
	mul.wide.s32 	%rd26, %r212, 8;
	add.s64 	%rd27, %rd2, %rd26;
	ld.global.f64 	%fd154, [%rd27];
	shl.b32 	%r213, %r261, 3;
	mov.u32 	%r214, shared_bank;
	add.s32 	%r215, %r214, %r213;
	ld.shared.f64 	%fd155, [%r215];
	add.f64 	%fd156, %fd154, %fd155;
	add.f64 	%fd157, %fd1, %fd156;
	setp.gt.f64 	%p28, %fd157, %fd180;
	selp.f64 	%fd158, %fd157, %fd180, %p28;
	selp.b32 	%r216, %r261, %r274, %p28;
	add.s32 	%r217, %r261, 1;
	ld.global.f64 	%fd159, [%rd27+8];
	ld.shared.f64 	%fd160, [%r215+8];
	add.f64 	%fd161, %fd159, %fd160;
	add.f64 	%fd162, %fd1, %fd161;
	setp.gt.f64 	%p29, %fd162, %fd158;
	selp.f64 	%fd180, %fd162, %fd158, %p29;
	selp.b32 	%r274, %r217, %r216, %p29;
	add.s32 	%r261, %r261, 2;
$L__BB0_17:
	and.b32  	%r218, %r31, 1;
	setp.eq.b32 	%p30, %r218, 1;
	not.pred 	%p31, %p30;
	@%p31 bra 	$L__BB0_19;
	add.s32 	%r219, %r261, %r30;
	mul.wide.s32 	%rd28, %r219, 8;
	add.s64 	%rd29, %rd2, %rd28;
	ld.global.f64 	%fd163, [%rd29];
	shl.b32 	%r220, %r261, 3;
	mov.u32 	%r221, shared_bank;
	add.s32 	%r222, %r221, %r220;
	ld.shared.f64 	%fd164, [%r222];
	add.f64 	%fd165, %fd163, %fd164;
	add.f64 	%fd166, %fd1, %fd165;
	setp.gt.f64 	%p32, %fd166, %fd180;
	selp.f64 	%fd180, %fd166, %fd180, %p32;
	selp.b32 	%r274, %r261, %r274, %p32;
$L__BB0_19:
	mov.u32 	%r223, shared_bank;
	add.s32 	%r56, %r223, %r3;
	shl.b32 	%r224, %r4, 3;
	add.s32 	%r57, %r56, %r224;
	shl.b32 	%r225, %r2, 3;
	add.s32 	%r226, %r56, %r225;
	st.shared.f64 	[%r226], %fd180;
	shl.b32 	%r227, %r2, 2;
	add.s32 	%r228, %r57, %r227;
	st.shared.u32 	[%r228], %r274;
	bar.sync 	0;
	setp.ne.s32 	%p33, %r2, 0;
	@%p33 bra 	$L__BB0_92;
	setp.lt.s32 	%p34, %r157, 1;
	mov.f64 	%fd182, 0dFFEFFFFFFFFFFFFF;
	@%p34 bra 	$L__BB0_91;
	min.u32 	%r58, %r4, %r157;
	and.b32  	%r59, %r58, 15;
	setp.lt.u32 	%p35, %r58, 16;
	mov.f64 	%fd182, 0dFFEFFFFFFFFFFFFF;
	mov.b32 	%r302, 0;
	@%p35 bra 	$L__BB0_56;
	and.b32  	%r302, %r58, 2032;
	and.b32  	%r231, %r58, -16;
	neg.s32 	%r272, %r231;
	add.s32 	%r233, %r3, %r223;
	add.s32 	%r271, %r233, 64;
	add.s32 	%r235, %r233, %r224;
	add.s32 	%r270, %r235, 32;
	mov.f64 	%fd182, 0dFFEFFFFFFFFFFFFF;
$L__BB0_23:
	.pragma "nounroll";
	ld.shared.f64 	%fd15, [%r271+-64];
	setp.leu.f64 	%p36, %fd15, %fd182;
	@%p36 bra 	$L__BB0_25;
	ld.shared.u32 	%r274, [%r270+-32];
	mov.f64 	%fd182, %fd15;
$L__BB0_25:
	ld.shared.f64 	%fd17, [%r271+-56];
	setp.leu.f64 	%p37, %fd17, %fd182;
	@%p37 bra 	$L__BB0_27;
	ld.shared.u32 	%r274, [%r270+-28];
	mov.f64 	%fd182, %fd17;
$L__BB0_27:
	ld.shared.f64 	%fd19, [%r271+-48];
	setp.leu.f64 	%p38, %fd19, %fd182;
	@%p38 bra 	$L__BB0_29;
	ld.shared.u32 	%r274, [%r270+-24];
	mov.f64 	%fd182, %fd19;
$L__BB0_29:
	ld.shared.f64 	%fd21, [%r271+-40];
	setp.leu.f64 	%p39, %fd21, %fd182;
	@%p39 bra 	$L__BB0_31;
	ld.shared.u32 	%r274, [%r270+-20];
	mov.f64 	%fd182, %fd21;
$L__BB0_31:
	ld.shared.f64 	%fd23, [%r271+-32];
	setp.leu.f64 	%p40, %fd23, %fd182;
	@%p40 bra 	$L__BB0_33;
	ld.shared.u32 	%r274, [%r270+-16];
	mov.f64 	%fd182, %fd23;
$L__BB0_33:
	ld.shared.f64 	%fd25, [%r271+-24];
	setp.leu.f64 	%p41, %fd25, %fd182;
	@%p41 bra 	$L__BB0_35;
	ld.shared.u32 	%r274, [%r270+-12];
	mov.f64 	%fd182, %fd25;
$L__BB0_35:
	ld.shared.f64 	%fd27, [%r271+-16];
	setp.leu.f64 	%p42, %fd27, %fd182;
	@%p42 bra 	$L__BB0_37;
	ld.shared.u32 	%r274, [%r270+-8];
	mov.f64 	%fd182, %fd27;
$L__BB0_37:
	ld.shared.f64 	%fd29, [%r271+-8];
	setp.leu.f64 	%p43, %fd29, %fd182;
	@%p43 bra 	$L__BB0_39;
	ld.shared.u32 	%r274, [%r270+-4];
	mov.f64 	%fd182, %fd29;
$L__BB0_39:
	ld.shared.f64 	%fd31, [%r271];
	setp.leu.f64 	%p44, %fd31, %fd182;
	@%p44 bra 	$L__BB0_41;
	ld.shared.u32 	%r274, [%r270];
	mov.f64 	%fd182, %fd31;
$L__BB0_41:
	ld.shared.f64 	%fd33, [%r271+8];
	setp.leu.f64 	%p45, %fd33, %fd182;
	@%p45 bra 	$L__BB0_43;
	ld.shared.u32 	%r274, [%r270+4];
	mov.f64 	%fd182, %fd33;
$L__BB0_43:
	ld.shared.f64 	%fd35, [%r271+16];
	setp.leu.f64 	%p46, %fd35, %fd182;
	@%p46 bra 	$L__BB0_45;
	ld.shared.u32 	%r274, [%r270+8];
	mov.f64 	%fd182, %fd35;
$L__BB0_45:
	ld.shared.f64 	%fd37, [%r271+24];
	setp.leu.f64 	%p47, %fd37, %fd182;
	@%p47 bra 	$L__BB0_47;
	ld.shared.u32 	%r274, [%r270+12];
	mov.f64 	%fd182, %fd37;
$L__BB0_47:
	ld.shared.f64 	%fd39, [%r271+32];
	setp.leu.f64 	%p48, %fd39, %fd182;
	@%p48 bra 	$L__BB0_49;
	ld.shared.u32 	%r274, [%r270+16];
	mov.f64 	%fd182, %fd39;
$L__BB0_49:
	ld.shared.f64 	%fd41, [%r271+40];
	setp.leu.f64 	%p49, %fd41, %fd182;
	@%p49 bra 	$L__BB0_51;
	ld.shared.u32 	%r274, [%r270+20];
	mov.f64 	%fd182, %fd41;
$L__BB0_51:
	ld.shared.f64 	%fd43, [%r271+48];
	setp.leu.f64 	%p50, %fd43, %fd182;
	@%p50 bra 	$L__BB0_53;
	ld.shared.u32 	%r274, [%r270+24];
	mov.f64 	%fd182, %fd43;
$L__BB0_53:
	ld.shared.f64 	%fd45, [%r271+56];
	setp.leu.f64 	%p51, %fd45, %fd182;
	@%p51 bra 	$L__BB0_55;
	ld.shared.u32 	%r274, [%r270+28];
	mov.f64 	%fd182, %fd45;
$L__BB0_55:
	add.s32 	%r272, %r272, 16;
	add.s32 	%r271, %r271, 128;
	add.s32 	%r270, %r270, 64;
	setp.ne.s32 	%p52, %r272, 0;
	@%p52 bra 	$L__BB0_23;
$L__BB0_56:
	setp.eq.s32 	%p53, %r59, 0;
	@%p53 bra 	$L__BB0_91;
	and.b32  	%r106, %r58, 7;
	setp.lt.u32 	%p54, %r59, 8;
	@%p54 bra 	$L__BB0_75;
	shl.b32 	%r237, %r302, 3;
	add.s32 	%r107, %r56, %r237;
	ld.shared.f64 	%fd49, [%r107];
	setp.leu.f64 	%p55, %fd49, %fd182;
	shl.b32 	%r238, %r302, 2;
	add.s32 	%r108, %r57, %r238;
	@%p55 bra 	$L__BB0_60;
	ld.shared.u32 	%r274, [%r108];
	mov.f64 	%fd182, %fd49;
$L__BB0_60:
	ld.shared.f64 	%fd51, [%r107+8];
	setp.leu.f64 	%p56, %fd51, %fd182;
	@%p56 bra 	$L__BB0_62;
	ld.shared.u32 	%r274, [%r108+4];
	mov.f64 	%fd182, %fd51;
$L__BB0_62:
	ld.shared.f64 	%fd53, [%r107+16];
	setp.leu.f64 	%p57, %fd53, %fd182;
	@%p57 bra 	$L__BB0_64;
	ld.shared.u32 	%r274, [%r108+8];
	mov.f64 	%fd182, %fd53;
$L__BB0_64:
	ld.shared.f64 	%fd55, [%r107+24];
	setp.leu.f64 	%p58, %fd55, %fd182;
	@%p58 bra 	$L__BB0_66;
	ld.shared.u32 	%r274, [%r108+12];
	mov.f64 	%fd182, %fd55;
$L__BB0_66:
	ld.shared.f64 	%fd57, [%r107+32];
	setp.leu.f64 	%p59, %fd57, %fd182;
	@%p59 bra 	$L__BB0_68;
	ld.shared.u32 	%r274, [%r108+16];
	mov.f64 	%fd182, %fd57;
$L__BB0_68:
	ld.shared.f64 	%fd59, [%r107+40];
	setp.leu.f64 	%p60, %fd59, %fd182;
	@%p60 bra 	$L__BB0_70;
	ld.shared.u32 	%r274, [%r108+20];
	mov.f64 	%fd182, %fd59;
$L__BB0_70:
	ld.shared.f64 	%fd61, [%r107+48];
	setp.leu.f64 	%p61, %fd61, %fd182;
	@%p61 bra 	$L__BB0_72;
	ld.shared.u32 	%r274, [%r108+24];
	mov.f64 	%fd182, %fd61;
$L__BB0_72:
	ld.shared.f64 	%fd63, [%r107+56];
	setp.leu.f64 	%p62, %fd63, %fd182;
	@%p62 bra 	$L__BB0_74;
	ld.shared.u32 	%r274, [%r108+28];
	mov.f64 	%fd182, %fd63;
$L__BB0_74:
	add.s32 	%r302, %r302, 8;
$L__BB0_75:
	setp.eq.s32 	%p63, %r106, 0;
	@%p63 bra 	$L__BB0_91;
	and.b32  	%r129, %r58, 3;
	setp.lt.u32 	%p64, %r106, 4;
	@%p64 bra 	$L__BB0_86;
	shl.b32 	%r240, %r302, 3;
	add.s32 	%r130, %r56, %r240;
	ld.shared.f64 	%fd67, [%r130];
	setp.leu.f64 	%p65, %fd67, %fd182;
	shl.b32 	%r241, %r302, 2;
	add.s32 	%r131, %r57, %r241;
	@%p65 bra 	$L__BB0_79;
	ld.shared.u32 	%r274, [%r131];
	mov.f64 	%fd182, %fd67;
$L__BB0_79:
	ld.shared.f64 	%fd69, [%r130+8];
	setp.leu.f64 	%p66, %fd69, %fd182;
	@%p66 bra 	$L__BB0_81;
	ld.shared.u32 	%r274, [%r131+4];
	mov.f64 	%fd182, %fd69;
$L__BB0_81:
	ld.shared.f64 	%fd71, [%r130+16];
	setp.leu.f64 	%p67, %fd71, %fd182;
	@%p67 bra 	$L__BB0_83;
	ld.shared.u32 	%r274, [%r131+8];
	mov.f64 	%fd182, %fd71;
$L__BB0_83:
	ld.shared.f64 	%fd73, [%r130+24];
	setp.leu.f64 	%p68, %fd73, %fd182;
	@%p68 bra 	$L__BB0_85;
	ld.shared.u32 	%r274, [%r131+12];
	mov.f64 	%fd182, %fd73;
$L__BB0_85:
	add.s32 	%r302, %r302, 4;
$L__BB0_86:
	setp.eq.s32 	%p69, %r129, 0;
	@%p69 bra 	$L__BB0_91;
	add.s32 	%r243, %r3, %r224;
	shl.b32 	%r244, %r302, 2;
	add.s32 	%r245, %r243, %r244;
	add.s32 	%r313, %r223, %r245;
	shl.b32 	%r247, %r302, 3;
	add.s32 	%r248, %r3, %r247;
	add.s32 	%r312, %r223, %r248;
	neg.s32 	%r311, %r129;
$L__BB0_88:
	.pragma "nounroll";
	ld.shared.f64 	%fd78, [%r312];
	setp.leu.f64 	%p70, %fd78, %fd182;
	@%p70 bra 	$L__BB0_90;
	ld.shared.u32 	%r274, [%r313];
	mov.f64 	%fd182, %fd78;
$L__BB0_90:
	add.s32 	%r313, %r313, 4;
	add.s32 	%r312, %r312, 8;
	add.s32 	%r311, %r311, 1;
	setp.ne.s32 	%p71, %r311, 0;
	@%p71 bra 	$L__BB0_88;
$L__BB0_91:
	mad.lo.s32 	%r249, %r158, %r157, %r1;
	mul.wide.s32 	%rd30, %r249, 8;
	add.s64 	%rd31, %rd2, %rd30;
	st.global.f64 	[%rd31], %fd182;
	cvta.to.global.u64 	%rd32, %rd3;
	mul.wide.s32 	%rd33, %r249, 4;
	add.s64 	%rd34, %rd32, %rd33;
	st.global.u32 	[%rd34], %r274;
$L__BB0_92:
	bar.sync 	0;
	ret;

}
	// .globl	_Z17back_track_kernelPdiPi
.visible .entry _Z17back_track_kernelPdiPi(
	.param .u64 .ptr .align 1 _Z17back_track_kernelPdiPi_param_0,
	.param .u32 _Z17back_track_kernelPdiPi_param_1,
	.param .u64 .ptr .align 1 _Z17back_track_kernelPdiPi_param_2
)
{
	.reg .pred 	%p<78>;
	.reg .b32 	%r<287>;
	.reg .b64 	%rd<16>;
	.reg .b64 	%fd<186>;

	ld.param.u64 	%rd6, [_Z17back_track_kernelPdiPi_param_0];
	ld.param.u32 	%r136, [_Z17back_track_kernelPdiPi_param_1];
	ld.param.u64 	%rd5, [_Z17back_track_kernelPdiPi_param_2];
	cvta.to.global.u64 	%rd1, %rd6;
	mov.u32 	%r1, %tid.x;
	cvt.rn.f64.s32 	%fd78, %r136;
	mov.u32 	%r138, %ntid.x;
	cvt.rn.f64.u32 	%fd79, %r138;
	div.rn.f64 	%fd80, %fd78, %fd79;
	cvt.rpi.f64.f64 	%fd81, %fd80;
	cvt.rzi.s32.f64 	%r2, %fd81;
	mul.lo.s32 	%r231, %r2, %r1;
	setp.lt.s32 	%p1, %r2, 1;
	mov.f64 	%fd151, 0dFFEFFFFFFFFFFFFF;
	@%p1 bra 	$L__BB1_14;
	add.s32 	%r141, %r231, 1;
	add.s32 	%r142, %r231, %r2;
	max.s32 	%r143, %r142, %r141;
	sub.s32 	%r4, %r143, %r231;
	and.b32  	%r5, %r4, 15;
	sub.s32 	%r144, %r231, %r143;
	setp.gt.u32 	%p2, %r144, -16;
	mov.f64 	%fd151, 0dFFEFFFFFFFFFFFFF;
	@%p2 bra 	$L__BB1_5;
	add.s32 	%r225, %r231, 7;
	and.b32  	%r146, %r4, -16;
	neg.s32 	%r224, %r146;
	mov.f64 	%fd151, 0dFFEFFFFFFFFFFFFF;
$L__BB1_3:
	.pragma "nounroll";
	add.s32 	%r147, %r225, -7;
	mul.wide.u32 	%rd7, %r147, 8;
	add.s64 	%rd8, %rd1, %rd7;
	ld.global.f64 	%fd85, [%rd8];
	setp.gt.f64 	%p3, %fd85, %fd151;
	selp.f64 	%fd86, %fd85, %fd151, %p3;
	selp.b32 	%r148, %r147, %r244, %p3;
	add.s32 	%r149, %r225, -6;
	ld.global.f64 	%fd87, [%rd8+8];
	setp.gt.f64 	%p4, %fd87, %fd86;
	selp.f64 	%fd88, %fd87, %fd86, %p4;
	selp.b32 	%r150, %r149, %r148, %p4;
	add.s32 	%r151, %r225, -5;
	ld.global.f64 	%fd89, [%rd8+16];
	setp.gt.f64 	%p5, %fd89, %fd88;
	selp.f64 	%fd90, %fd89, %fd88, %p5;
	selp.b32 	%r152, %r151, %r150, %p5;
	add.s32 	%r153, %r225, -4;
	ld.global.f64 	%fd91, [%rd8+24];
	setp.gt.f64 	%p6, %fd91, %fd90;
	selp.f64 	%fd92, %fd91, %fd90, %p6;
	selp.b32 	%r154, %r153, %r152, %p6;
	add.s32 	%r155, %r225, -3;
	ld.global.f64 	%fd93, [%rd8+32];
	setp.gt.f64 	%p7, %fd93, %fd92;
	selp.f64 	%fd94, %fd93, %fd92, %p7;
	selp.b32 	%r156, %r155, %r154, %p7;
	add.s32 	%r157, %r225, -2;
	ld.global.f64 	%fd95, [%rd8+40];
	setp.gt.f64 	%p8, %fd95, %fd94;
	selp.f64 	%fd96, %fd95, %fd94, %p8;
	selp.b32 	%r158, %r157, %r156, %p8;
	add.s32 	%r159, %r225, -1;
	ld.global.f64 	%fd97, [%rd8+48];
	setp.gt.f64 	%p9, %fd97, %fd96;
	selp.f64 	%fd98, %fd97, %fd96, %p9;
	selp.b32 	%r160, %r159, %r158, %p9;
	add.s32 	%r161, %r225, 8;
	ld.global.f64 	%fd99, [%rd8+56];
	setp.gt.f64 	%p10, %fd99, %fd98;
	selp.f64 	%fd100, %fd99, %fd98, %p10;
	selp.b32 	%r162, %r225, %r160, %p10;
	add.s32 	%r163, %r225, 1;
	ld.global.f64 	%fd101, [%rd8+64];
	setp.gt.f64 	%p11, %fd101, %fd100;
	selp.f64 	%fd102, %fd101, %fd100, %p11;
	selp.b32 	%r164, %r163, %r162, %p11;
	add.s32 	%r165, %r225, 2;
	ld.global.f64 	%fd103, [%rd8+72];
	setp.gt.f64 	%p12, %fd103, %fd102;
	selp.f64 	%fd104, %fd103, %fd102, %p12;
	selp.b32 	%r166, %r165, %r164, %p12;
	add.s32 	%r167, %r225, 3;
	ld.global.f64 	%fd105, [%rd8+80];
	setp.gt.f64 	%p13, %fd105, %fd104;
	selp.f64 	%fd106, %fd105, %fd104, %p13;
	selp.b32 	%r168, %r167, %r166, %p13;
	add.s32 	%r169, %r225, 4;
	ld.global.f64 	%fd107, [%rd8+88];
	setp.gt.f64 	%p14, %fd107, %fd106;
	selp.f64 	%fd108, %fd107, %fd106, %p14;
	selp.b32 	%r170, %r169, %r168, %p14;
	add.s32 	%r171, %r225, 5;
	ld.global.f64 	%fd109, [%rd8+96];
	setp.gt.f64 	%p15, %fd109, %fd108;
	selp.f64 	%fd110, %fd109, %fd108, %p15;
	selp.b32 	%r172, %r171, %r170, %p15;
	add.s32 	%r173, %r225, 6;
	ld.global.f64 	%fd111, [%rd8+104];
	setp.gt.f64 	%p16, %fd111, %fd110;
	selp.f64 	%fd112, %fd111, %fd110, %p16;
	selp.b32 	%r174, %r173, %r172, %p16;
	add.s32 	%r175, %r225, 7;
	ld.global.f64 	%fd113, [%rd8+112];
	setp.gt.f64 	%p17, %fd113, %fd112;
	selp.f64 	%fd114, %fd113, %fd112, %p17;
	selp.b32 	%r176, %r175, %r174, %p17;
	ld.global.f64 	%fd115, [%rd8+120];
	setp.gt.f64 	%p18, %fd115, %fd114;
	selp.f64 	%fd151, %fd115, %fd114, %p18;
	selp.b32 	%r244, %r161, %r176, %p18;
	add.s32 	%r225, %r225, 16;
	add.s32 	%r224, %r224, 16;
	setp.ne.s32 	%p19, %r224, 0;
	@%p19 bra 	$L__BB1_3;
	add.s32 	%r231, %r225, -7;
$L__BB1_5:
	setp.eq.s32 	%p20, %r5, 0;
	@%p20 bra 	$L__BB1_14;
	and.b32  	%r18, %r4, 7;
	setp.lt.u32 	%p21, %r5, 8;
	@%p21 bra 	$L__BB1_8;
	mul.wide.u32 	%rd9, %r231, 8;
	add.s64 	%rd10, %rd1, %rd9;
	ld.global.f64 	%fd117, [%rd10];
	setp.gt.f64 	%p22, %fd117, %fd151;
	selp.f64 	%fd118, %fd117, %fd151, %p22;
	selp.b32 	%r178, %r231, %r244, %p22;
	add.s32 	%r179, %r231, 1;
	ld.global.f64 	%fd119, [%rd10+8];
	setp.gt.f64 	%p23, %fd119, %fd118;
	selp.f64 	%fd120, %fd119, %fd118, %p23;
	selp.b32 	%r180, %r179, %r178, %p23;
	add.s32 	%r181, %r231, 2;
	ld.global.f64 	%fd121, [%rd10+16];
	setp.gt.f64 	%p24, %fd121, %fd120;
	selp.f64 	%fd122, %fd121, %fd120, %p24;
	selp.b32 	%r182, %r181, %r180, %p24;
	add.s32 	%r183, %r231, 3;
	ld.global.f64 	%fd123, [%rd10+24];
	setp.gt.f64 	%p25, %fd123, %fd122;
	selp.f64 	%fd124, %fd123, %fd122, %p25;
	selp.b32 	%r184, %r183, %r182, %p25;
	add.s32 	%r185, %r231, 4;
	ld.global.f64 	%fd125, [%rd10+32];
	setp.gt.f64 	%p26, %fd125, %fd124;
	selp.f64 	%fd126, %fd125, %fd124, %p26;
	selp.b32 	%r186, %r185, %r184, %p26;
	add.s32 	%r187, %r231, 5;
	ld.global.f64 	%fd127, [%rd10+40];
	setp.gt.f64 	%p27, %fd127, %fd126;
	selp.f64 	%fd128, %fd127, %fd126, %p27;
	selp.b32 	%r188, %r187, %r186, %p27;
	add.s32 	%r189, %r231, 6;
	ld.global.f64 	%fd129, [%rd10+48];
	setp.gt.f64 	%p28, %fd129, %fd128;
	selp.f64 	%fd130, %fd129, %fd128, %p28;
	selp.b32 	%r190, %r189, %r188, %p28;
	add.s32 	%r191, %r231, 7;
	ld.global.f64 	%fd131, [%rd10+56];
	setp.gt.f64 	%p29, %fd131, %fd130;
	selp.f64 	%fd151, %fd131, %fd130, %p29;
	selp.b32 	%r244, %r191, %r190, %p29;
	add.s32 	%r231, %r231, 8;
$L__BB1_8:
	setp.eq.s32 	%p30, %r18, 0;
	@%p30 bra 	$L__BB1_14;
	and.b32  	%r24, %r4, 3;
	setp.lt.u32 	%p31, %r18, 4;
	@%p31 bra 	$L__BB1_11;
	mul.wide.u32 	%rd11, %r231, 8;
	add.s64 	%rd12, %rd1, %rd11;
	ld.global.f64 	%fd133, [%rd12];
	setp.gt.f64 	%p32, %fd133, %fd151;
	selp.f64 	%fd134, %fd133, %fd151, %p32;
	selp.b32 	%r193, %r231, %r244, %p32;
	add.s32 	%r194, %r231, 1;
	ld.global.f64 	%fd135, [%rd12+8];
	setp.gt.f64 	%p33, %fd135, %fd134;
	selp.f64 	%fd136, %fd135, %fd134, %p33;
	selp.b32 	%r195, %r194, %r193, %p33;
	add.s32 	%r196, %r231, 2;
	ld.global.f64 	%fd137, [%rd12+16];
	setp.gt.f64 	%p34, %fd137, %fd136;
	selp.f64 	%fd138, %fd137, %fd136, %p34;
	selp.b32 	%r197, %r196, %r195, %p34;
	add.s32 	%r198, %r231, 3;
	ld.global.f64 	%fd139, [%rd12+24];
	setp.gt.f64 	%p35, %fd139, %fd138;
	selp.f64 	%fd151, %fd139, %fd138, %p35;
	selp.b32 	%r244, %r198, %r197, %p35;
	add.s32 	%r231, %r231, 4;
$L__BB1_11:
	setp.eq.s32 	%p36, %r24, 0;
	@%p36 bra 	$L__BB1_14;
	mul.wide.u32 	%rd13, %r231, 8;
	add.s64 	%rd15, %rd1, %rd13;
	neg.s32 	%r236, %r24;
$L__BB1_13:
	.pragma "nounroll";
	ld.global.f64 	%fd140, [%rd15];
	setp.gt.f64 	%p37, %fd140, %fd151;
	selp.f64 	%fd151, %fd140, %fd151, %p37;
	selp.b32 	%r244, %r231, %r244, %p37;
	add.s32 	%r231, %r231, 1;
	add.s64 	%rd15, %rd15, 8;
	add.s32 	%r236, %r236, 1;
	setp.ne.s32 	%p38, %r236, 0;
	@%p38 bra 	$L__BB1_13;
$L__BB1_14:
	shl.b32 	%r199, %r136, 3;
	mov.u32 	%r200, shared_back;
	add.s32 	%r38, %r200, %r199;
	shl.b32 	%r201, %r1, 3;
	add.s32 	%r202, %r200, %r201;
	st.shared.f64 	[%r202], %fd151;
	shl.b32 	%r203, %r1, 2;
	add.s32 	%r204, %r38, %r203;
	st.shared.u32 	[%r204], %r244;
	bar.sync 	0;
	setp.ne.s32 	%p39, %r1, 0;
	@%p39 bra 	$L__BB1_87;
	setp.lt.s32 	%p40, %r136, 1;
	@%p40 bra 	$L__BB1_86;
	and.b32  	%r39, %r136, 15;
	setp.lt.u32 	%p41, %r136, 16;
	mov.f64 	%fd153, 0dFFEFFFFFFFFFFFFF;
	mov.b32 	%r272, 0;
	@%p41 bra 	$L__BB1_51;
	and.b32  	%r272, %r136, 2147483632;
	neg.s32 	%r242, %r272;
	add.s32 	%r210, %r199, %r200;
	add.s32 	%r240, %r210, 32;
	add.s32 	%r241, %r200, 64;
	mov.f64 	%fd153, 0dFFEFFFFFFFFFFFFF;
$L__BB1_18:
	.pragma "nounroll";
	ld.shared.f64 	%fd15, [%r241+-64];
	setp.leu.f64 	%p42, %fd15, %fd153;
	@%p42 bra 	$L__BB1_20;
	ld.shared.u32 	%r244, [%r240+-32];
	mov.f64 	%fd153, %fd15;
$L__BB1_20:
	ld.shared.f64 	%fd17, [%r241+-56];
	setp.leu.f64 	%p43, %fd17, %fd153;
	@%p43 bra 	$L__BB1_22;
	ld.shared.u32 	%r244, [%r240+-28];
	mov.f64 	%fd153, %fd17;
$L__BB1_22:
	ld.shared.f64 	%fd19, [%r241+-48];
	setp.leu.f64 	%p44, %fd19, %fd153;
	@%p44 bra 	$L__BB1_24;
	ld.shared.u32 	%r244, [%r240+-24];
	mov.f64 	%fd153, %fd19;
$L__BB1_24:
	ld.shared.f64 	%fd21, [%r241+-40];
	setp.leu.f64 	%p45, %fd21, %fd153;
	@%p45 bra 	$L__BB1_26;
	ld.shared.u32 	%r244, [%r240+-20];
	mov.f64 	%fd153, %fd21;
$L__BB1_26:
	ld.shared.f64 	%fd23, [%r241+-32];
	setp.leu.f64 	%p46, %fd23, %fd153;
	@%p46 bra 	$L__BB1_28;
	ld.shared.u32 	%r244, [%r240+-16];
	mov.f64 	%fd153, %fd23;
$L__BB1_28:
	ld.shared.f64 	%fd25, [%r241+-24];
	setp.leu.f64 	%p47, %fd25, %fd153;
	@%p47 bra 	$L__BB1_30;
	ld.shared.u32 	%r244, [%r240+-12];
	mov.f64 	%fd153, %fd25;
$L__BB1_30:
	ld.shared.f64 	%fd27, [%r241+-16];
	setp.leu.f64 	%p48, %fd27, %fd153;
	@%p48 bra 	$L__BB1_32;
	ld.shared.u32 	%r244, [%r240+-8];
	mov.f64 	%fd153, %fd27;
$L__BB1_32:
	ld.shared.f64 	%fd29, [%r241+-8];
	setp.leu.f64 	%p49, %fd29, %fd153;
	@%p49 bra 	$L__BB1_34;
	ld.shared.u32 	%r244, [%r240+-4];
	mov.f64 	%fd153, %fd29;
$L__BB1_34:
	ld.shared.f64 	%fd31, [%r241];
	setp.leu.f64 	%p50, %fd31, %fd153;
	@%p50 bra 	$L__BB1_36;
	ld.shared.u32 	%r244, [%r240];
	mov.f64 	%fd153, %fd31;
$L__BB1_36:
	ld.shared.f64 	%fd33, [%r241+8];
	setp.leu.f64 	%p51, %fd33, %fd153;
	@%p51 bra 	$L__BB1_38;
	ld.shared.u32 	%r244, [%r240+4];
	mov.f64 	%fd153, %fd33;
$L__BB1_38:
	ld.shared.f64 	%fd35, [%r241+16];
	setp.leu.f64 	%p52, %fd35, %fd153;
	@%p52 bra 	$L__BB1_40;
	ld.shared.u32 	%r244, [%r240+8];
	mov.f64 	%fd153, %fd35;
$L__BB1_40:
	ld.shared.f64 	%fd37, [%r241+24];
	setp.leu.f64 	%p53, %fd37, %fd153;
	@%p53 bra 	$L__BB1_42;
	ld.shared.u32 	%r244, [%r240+12];
	mov.f64 	%fd153, %fd37;
$L__BB1_42:
	ld.shared.f64 	%fd39, [%r241+32];
	setp.leu.f64 	%p54, %fd39, %fd153;
	@%p54 bra 	$L__BB1_44;
	ld.shared.u32 	%r244, [%r240+16];
	mov.f64 	%fd153, %fd39;
$L__BB1_44:
	ld.shared.f64 	%fd41, [%r241+40];
	setp.leu.f64 	%p55, %fd41, %fd153;
	@%p55 bra 	$L__BB1_46;
	ld.shared.u32 	%r244, [%r240+20];
	mov.f64 	%fd153, %fd41;
$L__BB1_46:
	ld.shared.f64 	%fd43, [%r241+48];
	setp.leu.f64 	%p56, %fd43, %fd153;
	@%p56 bra 	$L__BB1_48;
	ld.shared.u32 	%r244, [%r240+24];
	mov.f64 	%fd153, %fd43;
$L__BB1_48:
	ld.shared.f64 	%fd45, [%r241+56];
	setp.leu.f64 	%p57, %fd45, %fd153;
	@%p57 bra 	$L__BB1_50;
	ld.shared.u32 	%r244, [%r240+28];
	mov.f64 	%fd153, %fd45;
$L__BB1_50:
	add.s32 	%r242, %r242, 16;
	add.s32 	%r241, %r241, 128;
	add.s32 	%r240, %r240, 64;
	setp.ne.s32 	%p58, %r242, 0;
	@%p58 bra 	$L__BB1_18;
$L__BB1_51:
	setp.eq.s32 	%p59, %r39, 0;
	@%p59 bra 	$L__BB1_86;
	and.b32  	%r85, %r136, 7;
	setp.lt.u32 	%p60, %r39, 8;
	@%p60 bra 	$L__BB1_70;
	shl.b32 	%r212, %r272, 3;
	add.s32 	%r86, %r200, %r212;
	ld.shared.f64 	%fd48, [%r86];
	setp.leu.f64 	%p61, %fd48, %fd153;
	shl.b32 	%r214, %r272, 2;
	add.s32 	%r87, %r38, %r214;
	@%p61 bra 	$L__BB1_55;
	ld.shared.u32 	%r244, [%r87];
	mov.f64 	%fd153, %fd48;
$L__BB1_55:
	ld.shared.f64 	%fd50, [%r86+8];
	setp.leu.f64 	%p62, %fd50, %fd153;
	@%p62 bra 	$L__BB1_57;
	ld.shared.u32 	%r244, [%r87+4];
	mov.f64 	%fd153, %fd50;
$L__BB1_57:
	ld.shared.f64 	%fd52, [%r86+16];
	setp.leu.f64 	%p63, %fd52, %fd153;
	@%p63 bra 	$L__BB1_59;
	ld.shared.u32 	%r244, [%r87+8];
	mov.f64 	%fd153, %fd52;
$L__BB1_59:
	ld.shared.f64 	%fd54, [%r86+24];
	setp.leu.f64 	%p64, %fd54, %fd153;
	@%p64 bra 	$L__BB1_61;
	ld.shared.u32 	%r244, [%r87+12];
	mov.f64 	%fd153, %fd54;
$L__BB1_61:
	ld.shared.f64 	%fd56, [%r86+32];
	setp.leu.f64 	%p65, %fd56, %fd153;
	@%p65 bra 	$L__BB1_63;
	ld.shared.u32 	%r244, [%r87+16];
	mov.f64 	%fd153, %fd56;
$L__BB1_63:
	ld.shared.f64 	%fd58, [%r86+40];
	setp.leu.f64 	%p66, %fd58, %fd153;
	@%p66 bra 	$L__BB1_65;
	ld.shared.u32 	%r244, [%r87+20];
	mov.f64 	%fd153, %fd58;
$L__BB1_65:
	ld.shared.f64 	%fd60, [%r86+48];
	setp.leu.f64 	%p67, %fd60, %fd153;
	@%p67 bra 	$L__BB1_67;
	ld.shared.u32 	%r244, [%r87+24];
	mov.f64 	%fd153, %fd60;
$L__BB1_67:
	ld.shared.f64 	%fd62, [%r86+56];
	setp.leu.f64 	%p68, %fd62, %fd153;
	@%p68 bra 	$L__BB1_69;
	ld.shared.u32 	%r244, [%r87+28];
	mov.f64 	%fd153, %fd62;
$L__BB1_69:
	add.s32 	%r272, %r272, 8;
$L__BB1_70:
	setp.eq.s32 	%p69, %r85, 0;
	@%p69 bra 	$L__BB1_86;
	and.b32  	%r108, %r136, 3;
	setp.lt.u32 	%p70, %r85, 4;
	@%p70 bra 	$L__BB1_81;
	shl.b32 	%r216, %r272, 3;
	add.s32 	%r109, %r200, %r216;
	ld.shared.f64 	%fd65, [%r109];
	setp.leu.f64 	%p71, %fd65, %fd153;
	shl.b32 	%r218, %r272, 2;
	add.s32 	%r110, %r38, %r218;
	@%p71 bra 	$L__BB1_74;
	ld.shared.u32 	%r244, [%r110];
	mov.f64 	%fd153, %fd65;
$L__BB1_74:
	ld.shared.f64 	%fd67, [%r109+8];
	setp.leu.f64 	%p72, %fd67, %fd153;
	@%p72 bra 	$L__BB1_76;
	ld.shared.u32 	%r244, [%r110+4];
	mov.f64 	%fd153, %fd67;
$L__BB1_76:
	ld.shared.f64 	%fd69, [%r109+16];
	setp.leu.f64 	%p73, %fd69, %fd153;
	@%p73 bra 	$L__BB1_78;
	ld.shared.u32 	%r244, [%r110+8];
	mov.f64 	%fd153, %fd69;
$L__BB1_78:
	ld.shared.f64 	%fd71, [%r109+24];
	setp.leu.f64 	%p74, %fd71, %fd153;
	@%p74 bra 	$L__BB1_80;
	ld.shared.u32 	%r244, [%r110+12];
	mov.f64 	%fd153, %fd71;
$L__BB1_80:
	add.s32 	%r272, %r272, 4;
$L__BB1_81:
	setp.eq.s32 	%p75, %r108, 0;
	@%p75 bra 	$L__BB1_86;
	shl.b32 	%r220, %r272, 2;
	add.s32 	%r221, %r199, %r220;
	add.s32 	%r283, %r200, %r221;
	shl.b32 	%r223, %r272, 3;
	add.s32 	%r282, %r200, %r223;
	neg.s32 	%r281, %r108;
$L__BB1_83:
	.pragma "nounroll";
	ld.shared.f64 	%fd75, [%r282];
	setp.leu.f64 	%p76, %fd75, %fd153;
	@%p76 bra 	$L__BB1_85;
	ld.shared.u32 	%r244, [%r283];
	mov.f64 	%fd153, %fd75;
$L__BB1_85:
	add.s32 	%r283, %r283, 4;
	add.s32 	%r282, %r282, 8;
	add.s32 	%r281, %r281, 1;
	setp.ne.s32 	%p77, %r281, 0;
	@%p77 bra 	$L__BB1_83;
$L__BB1_86:
	cvta.to.global.u64 	%rd14, %rd5;
	st.global.u32 	[%rd14], %r244;
$L__BB1_87:
	bar.sync 	0;
	ret;

}


// ===== COMPILED SASS (sm_100) =====

	.target	sm_100

	.elftype	@"ET_EXEC"


//--------------------- .note.nv.tkinfo           --------------------------
	.section	.note.nv.tkinfo,"",@"SHT_NOTE"
	.sectionflags	@"SHF_NOTE_NV_TKINFO"
	.tkinfo
        /*0018*/ 	.word	0x00000002
        /*0030*/ 	.string	""
        /*0030*/ 	.string	"ptxas"
        /*0030*/ 	.string	"Cuda compilation tools, release 13.0, V13.0.88"
        /*0030*/ 	.string	"Build cuda_13.0.r13.0/compiler.36424714_0"
        /*0030*/ 	.string	"-arch sm_100 -m 64 "



//--------------------- .note.nv.cuinfo           --------------------------
	.section	.note.nv.cuinfo,"",@"SHT_NOTE"
	.sectionflags	@"SHF_NOTE_NV_CUINFO"
        /*0018*/ 	.short	0x0002
        /*001a*/ 	.short	0x0064
        /*001c*/ 	.short	0x0082
	.zero		2


//--------------------- .nv.info                  --------------------------
	.section	.nv.info,"",@"SHT_CUDA_INFO"
	.align	4


	//----- nvinfo : EIATTR_REGCOUNT
	.align		4
        /*0000*/ 	.byte	0x04, 0x2f
        /*0002*/ 	.short	(.L_1 - .L_0)
	.align		4
.L_0:
        /*0004*/ 	.word	index@(_Z14viterbi_kerneliiiPdS_PiS_S0_i)
        /*0008*/ 	.word	0x00000020


	//----- nvinfo : EIATTR_FRAME_SIZE
	.align		4
.L_1:
        /*000c*/ 	.byte	0x04, 0x11
        /*000e*/ 	.short	(.L_3 - .L_2)
	.align		4
.L_2:
        /*0010*/ 	.word	index@($__internal_1_$__cuda_sm20_div_rn_f64_full)
        /*0014*/ 	.word	0x00000000


	//----- nvinfo : EIATTR_FRAME_SIZE
	.align		4
.L_3:
        /*0018*/ 	.byte	0x04, 0x11
        /*001a*/ 	.short	(.L_5 - .L_4)
	.align		4
.L_4:
        /*001c*/ 	.word	index@(_Z14viterbi_kerneliiiPdS_PiS_S0_i)
        /*0020*/ 	.word	0x00000000


	//----- nvinfo : EIATTR_REGCOUNT
	.align		4
.L_5:
        /*0024*/ 	.byte	0x04, 0x2f
        /*0026*/ 	.short	(.L_7 - .L_6)
	.align		4
.L_6:
        /*0028*/ 	.word	index@(_Z17back_track_kernelPdiPi)
        /*002c*/ 	.word	0x0000001f


	//----- nvinfo : EIATTR_FRAME_SIZE
	.align		4
.L_7:
        /*0030*/ 	.byte	0x04, 0x11
        /*0032*/ 	.short	(.L_9 - .L_8)
	.align		4
.L_8:
        /*0034*/ 	.word	index@($__internal_0_$__cuda_sm20_div_rn_f64_full)
        /*0038*/ 	.word	0x00000000


	//----- nvinfo : EIATTR_FRAME_SIZE
	.align		4
.L_9:
        /*003c*/ 	.byte	0x04, 0x11
        /*003e*/ 	.short	(.L_11 - .L_10)
	.align		4
.L_10:
        /*0040*/ 	.word	index@(_Z17back_track_kernelPdiPi)
        /*0044*/ 	.word	0x00000000


	//----- nvinfo : EIATTR_MIN_STACK_SIZE
	.align		4
.L_11:
        /*0048*/ 	.byte	0x04, 0x12
        /*004a*/ 	.short	(.L_13 - .L_12)
	.align		4
.L_12:
        /*004c*/ 	.word	index@(_Z17back_track_kernelPdiPi)
        /*0050*/ 	.word	0x00000000


	//----- nvinfo : EIATTR_MIN_STACK_SIZE
	.align		4
.L_13:
        /*0054*/ 	.byte	0x04, 0x12
        /*0056*/ 	.short	(.L_15 - .L_14)
	.align		4
.L_14:
        /*0058*/ 	.word	index@(_Z14viterbi_kerneliiiPdS_PiS_S0_i)
        /*005c*/ 	.word	0x00000000
.L_15:


//--------------------- .nv.compat                --------------------------
	.section	.nv.compat,"",@"SHT_CUDA_COMPAT_INFO"
	.align	4
        /*0000*/ 	.byte	0x02, 0x09, 0x00, 0x00, 0x02, 0x02, 0x01, 0x00, 0x02, 0x05, 0x05, 0x00, 0x03, 0x07, 0x01, 0x01
        /*0010*/ 	.byte	0x02, 0x03, 0x00, 0x00, 0x02, 0x06, 0x01, 0x00, 0x04, 0x0b, 0x08, 0x00, 0x01, 0x00, 0x00, 0x00
        /*0020*/ 	.byte	0x00, 0x00, 0x00, 0x00


//--------------------- .nv.info._Z17back_track_kernelPdiPi --------------------------
	.section	.nv.info._Z17back_track_kernelPdiPi,"",@"SHT_CUDA_INFO"
	.sectionflags	@""
	.align	4


	//----- nvinfo : EIATTR_CUDA_API_VERSION
	.align		4
        /*0000*/ 	.byte	0x04, 0x37
        /*0002*/ 	.short	(.L_17 - .L_16)
.L_16:
        /*0004*/ 	.word	0x00000082


	//----- nvinfo : EIATTR_KPARAM_INFO
	.align		4
.L_17:
        /*0008*/ 	.byte	0x04, 0x17
        /*000a*/ 	.short	(.L_19 - .L_18)
.L_18:
        /*000c*/ 	.word	0x00000000
        /*0010*/ 	.short	0x0002
        /*0012*/ 	.short	0x0010
        /*0014*/ 	.byte	0x00, 0xf5, 0x21, 0x00


	//----- nvinfo : EIATTR_KPARAM_INFO
	.align		4
.L_19:
        /*0018*/ 	.byte	0x04, 0x17
        /*001a*/ 	.short	(.L_21 - .L_20)
.L_20:
        /*001c*/ 	.word	0x00000000
        /*0020*/ 	.short	0x0001
        /*0022*/ 	.short	0x0008
        /*0024*/ 	.byte	0x00, 0xf0, 0x11, 0x00


	//----- nvinfo : EIATTR_KPARAM_INFO
	.align		4
.L_21:
        /*0028*/ 	.byte	0x04, 0x17
        /*002a*/ 	.short	(.L_23 - .L_22)
.L_22:
        /*002c*/ 	.word	0x00000000
        /*0030*/ 	.short	0x0000
        /*0032*/ 	.short	0x0000
        /*0034*/ 	.byte	0x00, 0xf5, 0x21, 0x00


	//----- nvinfo : EIATTR_SPARSE_MMA_MASK
	.align		4
.L_23:
        /*0038*/ 	.byte	0x03, 0x50
        /*003a*/ 	.short	0x0000


	//----- nvinfo : EIATTR_MAXREG_COUNT
	.align		4
        /*003c*/ 	.byte	0x03, 0x1b
        /*003e*/ 	.short	0x00ff


	//----- nvinfo : EIATTR_NUM_BARRIERS
	.align		4
        /*0040*/ 	.byte	0x02, 0x4c
        /*0042*/ 	.byte	0x01
	.zero		1


	//----- nvinfo : EIATTR_MERCURY_ISA_VERSION
	.align		4
        /*0044*/ 	.byte	0x03, 0x5f
        /*0046*/ 	.short	0x0101


	//----- nvinfo : EIATTR_VRC_CTA_INIT_COUNT
	.align		4
        /*0048*/ 	.byte	0x02, 0x4a
	.zero		1
	.zero		1


	//----- nvinfo : EIATTR_EXIT_INSTR_OFFSETS
	.align		4
        /*004c*/ 	.byte	0x04, 0x1c
        /*004e*/ 	.short	(.L_25 - .L_24)


	//   ....[0]....
.L_24:
        /*0050*/ 	.word	0x00001b20


	//----- nvinfo : EIATTR_CRS_STACK_SIZE
	.align		4
.L_25:
        /*0054*/ 	.byte	0x04, 0x1e
        /*0056*/ 	.short	(.L_27 - .L_26)
.L_26:
        /*0058*/ 	.word	0x00000000


	//----- nvinfo : EIATTR_CBANK_PARAM_SIZE
	.align		4
.L_27:
        /*005c*/ 	.byte	0x03, 0x19
        /*005e*/ 	.short	0x0018


	//----- nvinfo : EIATTR_PARAM_CBANK
	.align		4
        /*0060*/ 	.byte	0x04, 0x0a
        /*0062*/ 	.short	(.L_29 - .L_28)
	.align		4
.L_28:
        /*0064*/ 	.word	index@(.nv.constant0._Z17back_track_kernelPdiPi)
        /*0068*/ 	.short	0x0380
        /*006a*/ 	.short	0x0018


	//----- nvinfo : EIATTR_SW_WAR
	.align		4
.L_29:
        /*006c*/ 	.byte	0x04, 0x36
        /*006e*/ 	.short	(.L_31 - .L_30)
.L_30:
        /*0070*/ 	.word	0x00000008
.L_31:


//--------------------- .nv.info._Z14viterbi_kerneliiiPdS_PiS_S0_i --------------------------
	.section	.nv.info._Z14viterbi_kerneliiiPdS_PiS_S0_i,"",@"SHT_CUDA_INFO"
	.sectionflags	@""
	.align	4


	//----- nvinfo : EIATTR_CUDA_API_VERSION
	.align		4
        /*0000*/ 	.byte	0x04, 0x37
        /*0002*/ 	.short	(.L_33 - .L_32)
.L_32:
        /*0004*/ 	.word	0x00000082


	//----- nvinfo : EIATTR_KPARAM_INFO
	.align		4
.L_33:
        /*0008*/ 	.byte	0x04, 0x17
        /*000a*/ 	.short	(.L_35 - .L_34)
.L_34:
        /*000c*/ 	.word	0x00000000
        /*0010*/ 	.short	0x0008
        /*0012*/ 	.short	0x0038
        /*0014*/ 	.byte	0x00, 0xf0, 0x11, 0x00


	//----- nvinfo : EIATTR_KPARAM_INFO
	.align		4
.L_35:
        /*0018*/ 	.byte	0x04, 0x17
        /*001a*/ 	.short	(.L_37 - .L_36)
.L_36:
        /*001c*/ 	.word	0x00000000
        /*0020*/ 	.short	0x0007
        /*0022*/ 	.short	0x0030
        /*0024*/ 	.byte	0x00, 0xf5, 0x21, 0x00


	//----- nvinfo : EIATTR_KPARAM_INFO
	.align		4
.L_37:
        /*0028*/ 	.byte	0x04, 0x17
        /*002a*/ 	.short	(.L_39 - .L_38)
.L_38:
        /*002c*/ 	.word	0x00000000
        /*0030*/ 	.short	0x0006
        /*0032*/ 	.short	0x0028
        /*0034*/ 	.byte	0x00, 0xf5, 0x21, 0x00


	//----- nvinfo : EIATTR_KPARAM_INFO
	.align		4
.L_39:
        /*0038*/ 	.byte	0x04, 0x17
        /*003a*/ 	.short	(.L_41 - .L_40)
.L_40:
        /*003c*/ 	.word	0x00000000
        /*0040*/ 	.short	0x0005
        /*0042*/ 	.short	0x0020
        /*0044*/ 	.byte	0x00, 0xf5, 0x21, 0x00


	//----- nvinfo : EIATTR_KPARAM_INFO
	.align		4
.L_41:
        /*0048*/ 	.byte	0x04, 0x17
        /*004a*/ 	.short	(.L_43 - .L_42)
.L_42:
        /*004c*/ 	.word	0x00000000
        /*0050*/ 	.short	0x0004
        /*0052*/ 	.short	0x0018
        /*0054*/ 	.byte	0x00, 0xf5, 0x21, 0x00


	//----- nvinfo : EIATTR_KPARAM_INFO
	.align		4
.L_43:
        /*0058*/ 	.byte	0x04, 0x17
        /*005a*/ 	.short	(.L_45 - .L_44)
.L_44:
        /*005c*/ 	.word	0x00000000
        /*0060*/ 	.short	0x0003
        /*0062*/ 	.short	0x0010
        /*0064*/ 	.byte	0x00, 0xf5, 0x21, 0x00


	//----- nvinfo : EIATTR_KPARAM_INFO
	.align		4
.L_45:
        /*0068*/ 	.byte	0x04, 0x17
        /*006a*/ 	.short	(.L_47 - .L_46)
.L_46:
        /*006c*/ 	.word	0x00000000
        /*0070*/ 	.short	0x0002
        /*0072*/ 	.short	0x0008
        /*0074*/ 	.byte	0x00, 0xf0, 0x11, 0x00


	//----- nvinfo : EIATTR_KPARAM_INFO
	.align		4
.L_47:
        /*0078*/ 	.byte	0x04, 0x17
        /*007a*/ 	.short	(.L_49 - .L_48)
.L_48:
        /*007c*/ 	.word	0x00000000
        /*0080*/ 	.short	0x0001
        /*0082*/ 	.short	0x0004
        /*0084*/ 	.byte	0x00, 0xf0, 0x11, 0x00


	//----- nvinfo : EIATTR_KPARAM_INFO
	.align		4
.L_49:
        /*0088*/ 	.byte	0x04, 0x17
        /*008a*/ 	.short	(.L_51 - .L_50)
.L_50:
        /*008c*/ 	.word	0x00000000
        /*0090*/ 	.short	0x0000
        /*0092*/ 	.short	0x0000
        /*0094*/ 	.byte	0x00, 0xf0, 0x11, 0x00


	//----- nvinfo : EIATTR_SPARSE_MMA_MASK
	.align		4
.L_51:
        /*0098*/ 	.byte	0x03, 0x50
        /*009a*/ 	.short	0x0000


	//----- nvinfo : EIATTR_MAXREG_COUNT
	.align		4
        /*009c*/ 	.byte	0x03, 0x1b
        /*009e*/ 	.short	0x00ff


	//----- nvinfo : EIATTR_NUM_BARRIERS
	.align		4
        /*00a0*/ 	.byte	0x02, 0x4c
        /*00a2*/ 	.byte	0x01
	.zero		1


	//----- nvinfo : EIATTR_MERCURY_ISA_VERSION
	.align		4
        /*00a4*/ 	.byte	0x03, 0x5f
        /*00a6*/ 	.short	0x0101


	//----- nvinfo : EIATTR_VRC_CTA_INIT_COUNT
	.align		4
        /*00a8*/ 	.byte	0x02, 0x4a
	.zero		1
	.zero		1


	//----- nvinfo : EIATTR_EXIT_INSTR_OFFSETS
	.align		4
        /*00ac*/ 	.byte	0x04, 0x1c
        /*00ae*/ 	.short	(.L_53 - .L_52)


	//   ....[0]....
.L_52:
        /*00b0*/ 	.word	0x000024d0


	//----- nvinfo : EIATTR_CRS_STACK_SIZE
	.align		4
.L_53:
        /*00b4*/ 	.byte	0x04, 0x1e
        /*00b6*/ 	.short	(.L_55 - .L_54)
.L_54:
        /*00b8*/ 	.word	0x00000000


	//----- nvinfo : EIATTR_CBANK_PARAM_SIZE
	.align		4
.L_55:
        /*00bc*/ 	.byte	0x03, 0x19
        /*00be*/ 	.short	0x003c


	//----- nvinfo : EIATTR_PARAM_CBANK
	.align		4
        /*00c0*/ 	.byte	0x04, 0x0a
        /*00c2*/ 	.short	(.L_57 - .L_56)
	.align		4
.L_56:
        /*00c4*/ 	.word	index@(.nv.constant0._Z14viterbi_kerneliiiPdS_PiS_S0_i)
        /*00c8*/ 	.short	0x0380
        /*00ca*/ 	.short	0x003c


	//----- nvinfo : EIATTR_SW_WAR
	.align		4
.L_57:
        /*00cc*/ 	.byte	0x04, 0x36
        /*00ce*/ 	.short	(.L_59 - .L_58)
.L_58:
        /*00d0*/ 	.word	0x00000008
.L_59:


//--------------------- .nv.callgraph             --------------------------
	.section	.nv.callgraph,"",@"SHT_CUDA_CALLGRAPH"
	.align	4
	.sectionentsize	8
	.align		4
        /*0000*/ 	.word	0x00000000
	.align		4
        /*0004*/ 	.word	0xffffffff
	.align		4
        /*0008*/ 	.word	0x00000000
	.align		4
        /*000c*/ 	.word	0xfffffffe
	.align		4
        /*0010*/ 	.word	0x00000000
	.align		4
        /*0014*/ 	.word	0xfffffffd
	.align		4
        /*0018*/ 	.word	0x00000000
	.align		4
        /*001c*/ 	.word	0xfffffffc


//--------------------- .text._Z17back_track_kernelPdiPi --------------------------
	.section	.text._Z17back_track_kernelPdiPi,"ax",@progbits
	.align	128
        .global         _Z17back_track_kernelPdiPi
        .type           _Z17back_track_kernelPdiPi,@function
        .size           _Z17back_track_kernelPdiPi,(.L_x_60 - _Z17back_track_kernelPdiPi)
        .other          _Z17back_track_kernelPdiPi,@"STO_CUDA_ENTRY STV_DEFAULT"
_Z17back_track_kernelPdiPi:
.text._Z17back_track_kernelPdiPi:
[----:B------:R-:W-:Y:S01]  /*0000*/  LDC R1, c[0x0][0x37c] ;  /* 0x0000df00ff017b82 */ /* 0x000fe20000000800 */
[----:B------:R-:W0:Y:S01]  /*0010*/  LDCU UR4, c[0x0][0x360] ;  /* 0x00006c00ff0477ac */ /* 0x000e220008000800 */
[----:B------:R-:W-:Y:S01]  /*0020*/  IMAD.MOV.U32 R2, RZ, RZ, 0x1 ;  /* 0x00000001ff027424 */ /* 0x000fe200078e00ff */
[----:B0-----:R-:W0:Y:S01]  /*0030*/  I2F.F64.U32 R6, UR4 ;  /* 0x0000000400067d12 */ /* 0x001e220008201800 */
[----:B------:R-:W1:Y:S07]  /*0040*/  LDCU UR4, c[0x0][0x388] ;  /* 0x00007100ff0477ac */ /* 0x000e6e0008000800 */
[----:B0-----:R-:W0:Y:S08]  /*0050*/  MUFU.RCP64H R3, R7 ;  /* 0x0000000700037308 */ /* 0x001e300000001800 */
[----:B-1----:R-:W1:Y:S01]  /*0060*/  I2F.F64 R8, UR4 ;  /* 0x0000000400087d12 */ /* 0x002e620008201c00 */
[----:B0-----:R-:W-:Y:S01]  /*0070*/  DFMA R4, -R6, R2, 1 ;  /* 0x3ff000000604742b */ /* 0x001fe20000000102 */
[----:B-1----:R-:W-:-:S07]  /*0080*/  FSETP.GEU.AND P1, PT, |R9|, 6.5827683646048100446e-37, PT ;  /* 0x036000000900780b */ /* 0x002fce0003f2e200 */
[----:B------:R-:W-:-:S08]  /*0090*/  DFMA R4, R4, R4, R4 ;  /* 0x000000040404722b */ /* 0x000fd00000000004 */
[----:B------:R-:W-:-:S08]  /*00a0*/  DFMA R4, R2, R4, R2 ;  /* 0x000000040204722b */ /* 0x000fd00000000002 */
[----:B------:R-:W-:-:S08]  /*00b0*/  DFMA R2, -R6, R4, 1 ;  /* 0x3ff000000602742b */ /* 0x000fd00000000104 */
[----:B------:R-:W-:Y:S02]  /*00c0*/  DFMA R4, R4, R2, R4 ;  /* 0x000000020404722b */ /* 0x000fe40000000004 */
[----:B------:R-:W0:Y:S06]  /*00d0*/  S2R R2, SR_TID.X ;  /* 0x0000000000027919 */ /* 0x000e2c0000002100 */
[----:B------:R-:W-:-:S08]  /*00e0*/  DMUL R10, R8, R4 ;  /* 0x00000004080a7228 */ /* 0x000fd00000000000 */
[----:B------:R-:W-:-:S08]  /*00f0*/  DFMA R12, -R6, R10, R8 ;  /* 0x0000000a060c722b */ /* 0x000fd00000000108 */
[----:B------:R-:W-:-:S10]  /*0100*/  DFMA R4, R4, R12, R10 ;  /* 0x0000000c0404722b */ /* 0x000fd4000000000a */
[----:B------:R-:W-:-:S05]  /*0110*/  FFMA R0, RZ, R7, R5 ;  /* 0x00000007ff007223 */ /* 0x000fca0000000005 */
[----:B------:R-:W-:-:S13]  /*0120*/  FSETP.GT.AND P0, PT, |R0|, 1.469367938527859385e-39, PT ;  /* 0x001000000000780b */ /* 0x000fda0003f04200 */
[----:B0-----:R-:W-:Y:S05]  /*0130*/  @P0 BRA P1, `(.L_x_0) ;  /* 0x0000000000100947 */ /* 0x001fea0000800000 */
[----:B------:R-:W-:-:S07]  /*0140*/  MOV R0, 0x160 ;  /* 0x0000016000007802 */ /* 0x000fce0000000f00 */
[----:B------:R-:W-:Y:S05]  /*0150*/  CALL.REL.NOINC `($__internal_0_$__cuda_sm20_div_rn_f64_full) ;  /* 0x0000001800747944 */ /* 0x000fea0003c00000 */
[----:B------:R-:W-:Y:S02]  /*0160*/  IMAD.MOV.U32 R4, RZ, RZ, R14 ;  /* 0x000000ffff047224 */ /* 0x000fe400078e000e */
[----:B------:R-:W-:-:S07]  /*0170*/  IMAD.MOV.U32 R5, RZ, RZ, R15 ;  /* 0x000000ffff057224 */ /* 0x000fce00078e000f */
.L_x_0:
[----:B------:R-:W0:Y:S01]  /*0180*/  F2I.F64.CEIL R5, R4 ;  /* 0x0000000400057311 */ /* 0x000e220000309100 */
[----:B------:R-:W1:Y:S01]  /*0190*/  LDCU.64 UR12, c[0x0][0x358] ;  /* 0x00006b00ff0c77ac */ /* 0x000e620008000a00 */
[----:B------:R-:W-:Y:S02]  /*01a0*/  IMAD.MOV.U32 R12, RZ, RZ, -0x1 ;  /* 0xffffffffff0c7424 */ /* 0x000fe400078e00ff */
[----:B------:R-:W-:Y:S01]  /*01b0*/  IMAD.MOV.U32 R13, RZ, RZ, -0x100001 ;  /* 0xffefffffff0d7424 */ /* 0x000fe200078e00ff */
[----:B0-----:R-:W-:-:S13]  /*01c0*/  ISETP.GE.AND P0, PT, R5, 0x1, PT ;  /* 0x000000010500780c */ /* 0x001fda0003f06270 */
[----:B-1----:R-:W-:Y:S05]  /*01d0*/  @!P0 BRA `(.L_x_1) ;  /* 0x0000000c00408947 */ /* 0x002fea0003800000 */
[----:B------:R-:W-:Y:S01]  /*01e0*/  IMAD R3, R5, R2, RZ ;  /* 0x0000000205037224 */ /* 0x000fe200078e02ff */
[----:B------:R-:W-:Y:S01]  /*01f0*/  BSSY.RECONVERGENT B0, `(.L_x_2) ;  /* 0x000006a000007945 */ /* 0x000fe20003800200 */
[----:B------:R-:W-:Y:S02]  /*0200*/  IMAD.MOV.U32 R12, RZ, RZ, -0x1 ;  /* 0xffffffffff0c7424 */ /* 0x000fe400078e00ff */
[----:B------:R-:W-:Y:S02]  /*0210*/  VIADD R0, R3, 0x1 ;  /* 0x0000000103007836 */ /* 0x000fe40000000000 */
[----:B------:R-:W-:-:S03]  /*0220*/  IMAD.MOV.U32 R13, RZ, RZ, -0x100001 ;  /* 0xffefffffff0d7424 */ /* 0x000fc600078e00ff */
[----:B------:R-:W-:-:S05]  /*0230*/  VIADDMNMX R0, R3, R5, R0, !PT ;  /* 0x0000000503007246 */ /* 0x000fca0007800100 */
[----:B------:R-:W-:-:S05]  /*0240*/  IMAD.IADD R4, R3, 0x1, -R0 ;  /* 0x0000000103047824 */ /* 0x000fca00078e0a00 */
[----:B------:R-:W-:Y:S01]  /*0250*/  ISETP.GT.U32.AND P0, PT, R4, -0x10, PT ;  /* 0xfffffff00400780c */ /* 0x000fe20003f04070 */
[----:B------:R-:W-:-:S05]  /*0260*/  IMAD.IADD R4, R0, 0x1, -R3 ;  /* 0x0000000100047824 */ /* 0x000fca00078e0a03 */
[----:B------:R-:W-:-:S07]  /*0270*/  LOP3.LUT R5, R4, 0xf, RZ, 0xc0, !PT ;  /* 0x0000000f04057812 */ /* 0x000fce00078ec0ff */
[----:B------:R-:W-:Y:S05]  /*0280*/  @P0 BRA `(.L_x_3) ;  /* 0x0000000400800947 */ /* 0x000fea0003800000 */
[----:B------:R-:W0:Y:S01]  /*0290*/  LDC.64 R6, c[0x0][0x380] ;  /* 0x0000e000ff067b82 */ /* 0x000e220000000a00 */
[----:B------:R-:W-:Y:S01]  /*02a0*/  LOP3.LUT R28, R4, 0xfffffff0, RZ, 0xc0, !PT ;  /* 0xfffffff0041c7812 */ /* 0x000fe200078ec0ff */
[----:B------:R-:W-:Y:S01]  /*02b0*/  BSSY.RECONVERGENT B1, `(.L_x_4) ;  /* 0x000005c000017945 */ /* 0x000fe20003800200 */
[----:B------:R-:W-:Y:S01]  /*02c0*/  VIADD R3, R3, 0x7 ;  /* 0x0000000703037836 */ /* 0x000fe20000000000 */
[----:B------:R-:W-:Y:S01]  /*02d0*/  MOV R12, 0xffffffff ;  /* 0xffffffff000c7802 */ /* 0x000fe20000000f00 */
[----:B------:R-:W-:Y:S02]  /*02e0*/  IMAD.MOV.U32 R13, RZ, RZ, -0x100001 ;  /* 0xffefffffff0d7424 */ /* 0x000fe400078e00ff */
[----:B------:R-:W-:-:S07]  /*02f0*/  IMAD.MOV R28, RZ, RZ, -R28 ;  /* 0x000000ffff1c7224 */ /* 0x000fce00078e0a1c */
.L_x_5:
[----:B------:R-:W-:-:S04]  /*0300*/  VIADD R0, R3, 0xfffffff9 ;  /* 0xfffffff903007836 */ /* 0x000fc80000000000 */
[----:B0-----:R-:W-:-:S05]  /*0310*/  IMAD.WIDE.U32 R24, R0, 0x8, R6 ;  /* 0x0000000800187825 */ /* 0x001fca00078e0006 */
[----:B------:R-:W2:Y:S04]  /*0320*/  LDG.E.64 R8, desc[UR12][R24.64] ;  /* 0x0000000c18087981 */ /* 0x000ea8000c1e1b00 */
[----:B------:R-:W3:Y:S04]  /*0330*/  LDG.E.64 R10, desc[UR12][R24.64+0x8] ;  /* 0x0000080c180a7981 */ /* 0x000ee8000c1e1b00 */
[----:B------:R-:W4:Y:S04]  /*0340*/  LDG.E.64 R20, desc[UR12][R24.64+0x10] ;  /* 0x0000100c18147981 */ /* 0x000f28000c1e1b00 */
[----:B------:R-:W5:Y:S04]  /*0350*/  LDG.E.64 R18, desc[UR12][R24.64+0x18] ;  /* 0x0000180c18127981 */ /* 0x000f68000c1e1b00 */
[----:B------:R-:W5:Y:S04]  /*0360*/  LDG.E.64 R16, desc[UR12][R24.64+0x20] ;  /* 0x0000200c18107981 */ /* 0x000f68000c1e1b00 */
[----:B------:R-:W5:Y:S04]  /*0370*/  LDG.E.64 R14, desc[UR12][R24.64+0x28] ;  /* 0x0000280c180e7981 */ /* 0x000f68000c1e1b00 */
[----:B------:R-:W5:Y:S01]  /*0380*/  LDG.E.64 R22, desc[UR12][R24.64+0x40] ;  /* 0x0000400c18167981 */ /* 0x000f62000c1e1b00 */
[----:B--2---:R-:W-:-:S06]  /*0390*/  DSETP.GT.AND P3, PT, R8, R12, PT ;  /* 0x0000000c0800722a */ /* 0x004fcc0003f64000 */
[----:B------:R-:W-:Y:S02]  /*03a0*/  FSEL R8, R8, R12, P3 ;  /* 0x0000000c08087208 */ /* 0x000fe40001800000 */
[----:B------:R-:W-:Y:S02]  /*03b0*/  FSEL R9, R9, R13, P3 ;  /* 0x0000000d09097208 */ /* 0x000fe40001800000 */
[----:B------:R-:W2:Y:S04]  /*03c0*/  LDG.E.64 R12, desc[UR12][R24.64+0x30] ;  /* 0x0000300c180c7981 */ /* 0x000ea8000c1e1b00 */
[----:B---3--:R-:W-:-:S06]  /*03d0*/  DSETP.GT.AND P4, PT, R10, R8, PT ;  /* 0x000000080a00722a */ /* 0x008fcc0003f84000 */
[----:B------:R-:W-:Y:S02]  /*03e0*/  FSEL R8, R10, R8, P4 ;  /* 0x000000080a087208 */ /* 0x000fe40002000000 */
[----:B------:R-:W-:Y:S02]  /*03f0*/  FSEL R9, R11, R9, P4 ;  /* 0x000000090b097208 */ /* 0x000fe40002000000 */
[----:B------:R-:W3:Y:S04]  /*0400*/  LDG.E.64 R10, desc[UR12][R24.64+0x38] ;  /* 0x0000380c180a7981 */ /* 0x000ee8000c1e1b00 */
[----:B----4-:R-:W-:-:S06]  /*0410*/  DSETP.GT.AND P5, PT, R20, R8, PT ;  /* 0x000000081400722a */ /* 0x010fcc0003fa4000 */
[----:B------:R-:W-:Y:S02]  /*0420*/  FSEL R8, R20, R8, P5 ;  /* 0x0000000814087208 */ /* 0x000fe40002800000 */
[----:B------:R-:W-:Y:S02]  /*0430*/  FSEL R9, R21, R9, P5 ;  /* 0x0000000915097208 */ /* 0x000fe40002800000 */
[----:B------:R-:W4:Y:S04]  /*0440*/  LDG.E.64 R20, desc[UR12][R24.64+0x48] ;  /* 0x0000480c18147981 */ /* 0x000f28000c1e1b00 */
[----:B-----5:R-:W-:-:S06]  /*0450*/  DSETP.GT.AND P6, PT, R18, R8, PT ;  /* 0x000000081200722a */ /* 0x020fcc0003fc4000 */
[----:B------:R-:W-:Y:S02]  /*0460*/  FSEL R8, R18, R8, P6 ;  /* 0x0000000812087208 */ /* 0x000fe40003000000 */
[----:B------:R-:W-:Y:S02]  /*0470*/  FSEL R9, R19, R9, P6 ;  /* 0x0000000913097208 */ /* 0x000fe40003000000 */
[----:B------:R-:W5:Y:S04]  /*0480*/  LDG.E.64 R18, desc[UR12][R24.64+0x50] ;  /* 0x0000500c18127981 */ /* 0x000f68000c1e1b00 */
[----:B------:R-:W-:-:S06]  /*0490*/  DSETP.GT.AND P0, PT, R16, R8, PT ;  /* 0x000000081000722a */ /* 0x000fcc0003f04000 */
[----:B------:R-:W-:Y:S02]  /*04a0*/  FSEL R8, R16, R8, P0 ;  /* 0x0000000810087208 */ /* 0x000fe40000000000 */
[----:B------:R-:W-:Y:S02]  /*04b0*/  FSEL R9, R17, R9, P0 ;  /* 0x0000000911097208 */ /* 0x000fe40000000000 */
[----:B------:R-:W5:Y:S04]  /*04c0*/  LDG.E.64 R16, desc[UR12][R24.64+0x58] ;  /* 0x0000580c18107981 */ /* 0x000f68000c1e1b00 */
[----:B------:R-:W-:-:S06]  /*04d0*/  DSETP.GT.AND P1, PT, R14, R8, PT ;  /* 0x000000080e00722a */ /* 0x000fcc0003f24000 */
[----:B------:R-:W-:Y:S02]  /*04e0*/  FSEL R8, R14, R8, P1 ;  /* 0x000000080e087208 */ /* 0x000fe40000800000 */
[----:B------:R-:W-:Y:S02]  /*04f0*/  FSEL R9, R15, R9, P1 ;  /* 0x000000090f097208 */ /* 0x000fe40000800000 */
[----:B------:R-:W5:Y:S01]  /*0500*/  LDG.E.64 R14, desc[UR12][R24.64+0x60] ;  /* 0x0000600c180e7981 */ /* 0x000f62000c1e1b00 */
[----:B------:R-:W-:-:S03]  /*0510*/  @!P3 IMAD.MOV.U32 R0, RZ, RZ, R26 ;  /* 0x000000ffff00b224 */ /* 0x000fc600078e001a */
        /* <DEDUP_REMOVED lines=8> */
[----:B------:R-:W3:Y:S01]  /*05a0*/  LDG.E.64 R8, desc[UR12][R24.64+0x70] ;  /* 0x0000700c18087981 */ /* 0x000ee2000c1e1b00 */
[----:B------:R-:W-:-:S03]  /*05b0*/  @P4 VIADD R0, R3, 0xfffffffa ;  /* 0xfffffffa03004836 */ /* 0x000fc60000000000 */
[----:B------:R-:W-:Y:S01]  /*05c0*/  DSETP.GT.AND P4, PT, R22, R10, PT ;  /* 0x0000000a1600722a */ /* 0x000fe20003f84000 */
[----:B------:R-:W-:-:S05]  /*05d0*/  @P5 VIADD R0, R3, 0xfffffffb ;  /* 0xfffffffb03005836 */ /* 0x000fca0000000000 */
[----:B------:R-:W-:Y:S02]  /*05e0*/  FSEL R10, R22, R10, P4 ;  /* 0x0000000a160a7208 */ /* 0x000fe40002000000 */
[----:B------:R-:W-:-:S06]  /*05f0*/  FSEL R11, R23, R11, P4 ;  /* 0x0000000b170b7208 */ /* 0x000fcc0002000000 */
[----:B----4-:R-:W-:Y:S01]  /*0600*/  DSETP.GT.AND P5, PT, R20, R10, PT ;  /* 0x0000000a1400722a */ /* 0x010fe20003fa4000 */
[----:B------:R-:W-:-:S05]  /*0610*/  @P6 VIADD R0, R3, 0xfffffffc ;  /* 0xfffffffc03006836 */ /* 0x000fca0000000000 */
[----:B------:R-:W-:Y:S02]  /*0620*/  FSEL R10, R20, R10, P5 ;  /* 0x0000000a140a7208 */ /* 0x000fe40002800000 */
[----:B------:R-:W-:-:S06]  /*0630*/  FSEL R11, R21, R11, P5 ;  /* 0x0000000b150b7208 */ /* 0x000fcc0002800000 */
[----:B-----5:R-:W-:Y:S01]  /*0640*/  DSETP.GT.AND P6, PT, R18, R10, PT ;  /* 0x0000000a1200722a */ /* 0x020fe20003fc4000 */
[----:B------:R-:W-:-:S05]  /*0650*/  @P0 VIADD R0, R3, 0xfffffffd ;  /* 0xfffffffd03000836 */ /* 0x000fca0000000000 */
[----:B------:R-:W-:Y:S02]  /*0660*/  FSEL R10, R18, R10, P6 ;  /* 0x0000000a120a7208 */ /* 0x000fe40003000000 */
[----:B------:R-:W-:-:S06]  /*0670*/  FSEL R11, R19, R11, P6 ;  /* 0x0000000b130b7208 */ /* 0x000fcc0003000000 */
[----:B------:R-:W-:Y:S01]  /*0680*/  DSETP.GT.AND P0, PT, R16, R10, PT ;  /* 0x0000000a1000722a */ /* 0x000fe20003f04000 */
[----:B------:R-:W-:-:S05]  /*0690*/  @P1 VIADD R0, R3, 0xfffffffe ;  /* 0xfffffffe03001836 */ /* 0x000fca0000000000 */
[----:B------:R-:W-:Y:S02]  /*06a0*/  FSEL R10, R16, R10, P0 ;  /* 0x0000000a100a7208 */ /* 0x000fe40000000000 */
[----:B------:R-:W-:-:S06]  /*06b0*/  FSEL R11, R17, R11, P0 ;  /* 0x0000000b110b7208 */ /* 0x000fcc0000000000 */
[----:B------:R-:W-:Y:S01]  /*06c0*/  DSETP.GT.AND P1, PT, R14, R10, PT ;  /* 0x0000000a0e00722a */ /* 0x000fe20003f24000 */
[----:B------:R-:W-:-:S05]  /*06d0*/  @P2 VIADD R0, R3, 0xffffffff ;  /* 0xffffffff03002836 */ /* 0x000fca0000000000 */
[----:B------:R-:W-:Y:S02]  /*06e0*/  FSEL R10, R14, R10, P1 ;  /* 0x0000000a0e0a7208 */ /* 0x000fe40000800000 */
[----:B------:R-:W-:Y:S02]  /*06f0*/  FSEL R11, R15, R11, P1 ;  /* 0x0000000b0f0b7208 */ /* 0x000fe40000800000 */
[C---:B------:R-:W-:Y:S02]  /*0700*/  SEL R0, R3.reuse, R0, P3 ;  /* 0x0000000003007207 */ /* 0x040fe40001800000 */
[C---:B------:R-:W-:Y:S01]  /*0710*/  @P4 IADD3 R0, PT, PT, R3.reuse, 0x1, RZ ;  /* 0x0000000103004810 */ /* 0x040fe20007ffe0ff */
[C---:B------:R-:W-:Y:S02]  /*0720*/  @P5 VIADD R0, R3.reuse, 0x2 ;  /* 0x0000000203005836 */ /* 0x040fe40000000000 */
[----:B------:R-:W-:Y:S02]  /*0730*/  @P6 VIADD R0, R3, 0x3 ;  /* 0x0000000303006836 */ /* 0x000fe40000000000 */
[----:B------:R-:W-:-:S02]  /*0740*/  VIADD R28, R28, 0x10 ;  /* 0x000000101c1c7836 */ /* 0x000fc40000000000 */
[C---:B------:R-:W-:Y:S02]  /*0750*/  @P0 VIADD R0, R3.reuse, 0x4 ;  /* 0x0000000403000836 */ /* 0x040fe40000000000 */
[----:B------:R-:W-:Y:S01]  /*0760*/  @P1 VIADD R0, R3, 0x5 ;  /* 0x0000000503001836 */ /* 0x000fe20000000000 */
[----:B------:R-:W-:Y:S01]  /*0770*/  ISETP.NE.AND P1, PT, R28, RZ, PT ;  /* 0x000000ff1c00720c */ /* 0x000fe20003f25270 */
[----:B--2---:R-:W-:-:S06]  /*0780*/  DSETP.GT.AND P2, PT, R12, R10, PT ;  /* 0x0000000a0c00722a */ /* 0x004fcc0003f44000 */
[----:B------:R-:W-:Y:S02]  /*0790*/  FSEL R10, R12, R10, P2 ;  /* 0x0000000a0c0a7208 */ /* 0x000fe40001000000 */
[----:B------:R-:W-:-:S06]  /*07a0*/  FSEL R11, R13, R11, P2 ;  /* 0x0000000b0d0b7208 */ /* 0x000fcc0001000000 */
[----:B---3--:R-:W-:-:S06]  /*07b0*/  DSETP.GT.AND P3, PT, R8, R10, PT ;  /* 0x0000000a0800722a */ /* 0x008fcc0003f64000 */
[----:B------:R-:W-:Y:S02]  /*07c0*/  FSEL R8, R8, R10, P3 ;  /* 0x0000000a08087208 */ /* 0x000fe40001800000 */
[----:B------:R-:W-:-:S06]  /*07d0*/  FSEL R9, R9, R11, P3 ;  /* 0x0000000b09097208 */ /* 0x000fcc0001800000 */
[----:B------:R-:W-:Y:S01]  /*07e0*/  DSETP.GT.AND P0, PT, R26, R8, PT ;  /* 0x000000081a00722a */ /* 0x000fe20003f04000 */
[C---:B------:R-:W-:Y:S02]  /*07f0*/  @P2 VIADD R0, R3.reuse, 0x6 ;  /* 0x0000000603002836 */ /* 0x040fe40000000000 */
[----:B------:R-:W-:-:S03]  /*0800*/  @P3 VIADD R0, R3, 0x7 ;  /* 0x0000000703003836 */ /* 0x000fc60000000000 */
[----:B------:R-:W-:Y:S02]  /*0810*/  FSEL R12, R26, R8, P0 ;  /* 0x000000081a0c7208 */ /* 0x000fe40000000000 */
[----:B------:R-:W-:-:S06]  /*0820*/  FSEL R13, R27, R9, P0 ;  /* 0x000000091b0d7208 */ /* 0x000fcc0000000000 */
[C---:B------:R-:W-:Y:S02]  /*0830*/  @P0 VIADD R0, R3.reuse, 0x8 ;  /* 0x0000000803000836 */ /* 0x040fe40000000000 */
[----:B------:R-:W-:Y:S02]  /*0840*/  VIADD R3, R3, 0x10 ;  /* 0x0000001003037836 */ /* 0x000fe40000000000 */
[----:B------:R-:W-:Y:S01]  /*0850*/  IMAD.MOV.U32 R26, RZ, RZ, R0 ;  /* 0x000000ffff1a7224 */ /* 0x000fe200078e0000 */
[----:B------:R-:W-:Y:S06]  /*0860*/  @P1 BRA `(.L_x_5) ;  /* 0xfffffff800a41947 */ /* 0x000fec000383ffff */
[----:B------:R-:W-:Y:S05]  /*0870*/  BSYNC.RECONVERGENT B1 ;  /* 0x0000000000017941 */ /* 0x000fea0003800200 */
.L_x_4:
[----:B------:R-:W-:-:S07]  /*0880*/  IADD3 R3, PT, PT, R3, -0x7, RZ ;  /* 0xfffffff903037810 */ /* 0x000fce0007ffe0ff */
.L_x_3:
[----:B------:R-:W-:Y:S05]  /*0890*/  BSYNC.RECONVERGENT B0 ;  /* 0x0000000000007941 */ /* 0x000fea0003800200 */
.L_x_2:
[----:B------:R-:W-:Y:S01]  /*08a0*/  ISETP.NE.AND P0, PT, R5, RZ, PT ;  /* 0x000000ff0500720c */ /* 0x000fe20003f05270 */
[----:B------:R-:W-:-:S12]  /*08b0*/  BSSY.RECONVERGENT B0, `(.L_x_1) ;  /* 0x0000062000007945 */ /* 0x000fd80003800200 */
[----:B------:R-:W-:Y:S05]  /*08c0*/  @!P0 BRA `(.L_x_6) ;  /* 0x0000000400808947 */ /* 0x000fea0003800000 */
[----:B------:R-:W-:Y:S01]  /*08d0*/  ISETP.GE.U32.AND P1, PT, R5, 0x8, PT ;  /* 0x000000080500780c */ /* 0x000fe20003f26070 */
[----:B------:R-:W-:Y:S01]  /*08e0*/  BSSY.RECONVERGENT B1, `(.L_x_7) ;  /* 0x000002f000017945 */ /* 0x000fe20003800200 */
[----:B------:R-:W-:-:S04]  /*08f0*/  LOP3.LUT R0, R4, 0x7, RZ, 0xc0, !PT ;  /* 0x0000000704007812 */ /* 0x000fc800078ec0ff */
[----:B------:R-:W-:-:S07]  /*0900*/  ISETP.NE.AND P0, PT, R0, RZ, PT ;  /* 0x000000ff0000720c */ /* 0x000fce0003f05270 */
[----:B------:R-:W-:Y:S06]  /*0910*/  @!P1 BRA `(.L_x_8) ;  /* 0x0000000000ac9947 */ /* 0x000fec0003800000 */
[----:B------:R-:W0:Y:S02]  /*0920*/  LDC.64 R24, c[0x0][0x380] ;  /* 0x0000e000ff187b82 */ /* 0x000e240000000a00 */
[----:B0-----:R-:W-:-:S05]  /*0930*/  IMAD.WIDE.U32 R24, R3, 0x8, R24 ;  /* 0x0000000803187825 */ /* 0x001fca00078e0018 */
[----:B------:R-:W2:Y:S04]  /*0940*/  LDG.E.64 R20, desc[UR12][R24.64] ;  /* 0x0000000c18147981 */ /* 0x000ea8000c1e1b00 */
[----:B------:R-:W3:Y:S04]  /*0950*/  LDG.E.64 R18, desc[UR12][R24.64+0x8] ;  /* 0x0000080c18127981 */ /* 0x000ee8000c1e1b00 */
[----:B------:R-:W4:Y:S04]  /*0960*/  LDG.E.64 R16, desc[UR12][R24.64+0x10] ;  /* 0x0000100c18107981 */ /* 0x000f28000c1e1b00 */
[----:B------:R-:W5:Y:S04]  /*0970*/  LDG.E.64 R14, desc[UR12][R24.64+0x18] ;  /* 0x0000180c180e7981 */ /* 0x000f68000c1e1b00 */
[----:B------:R-:W5:Y:S04]  /*0980*/  LDG.E.64 R10, desc[UR12][R24.64+0x20] ;  /* 0x0000200c180a7981 */ /* 0x000f68000c1e1b00 */
[----:B------:R-:W5:Y:S04]  /*0990*/  LDG.E.64 R8, desc[UR12][R24.64+0x28] ;  /* 0x0000280c18087981 */ /* 0x000f68000c1e1b00 */
[----:B------:R-:W5:Y:S04]  /*09a0*/  LDG.E.64 R6, desc[UR12][R24.64+0x30] ;  /* 0x0000300c18067981 */ /* 0x000f68000c1e1b00 */
[----:B------:R-:W5:Y:S01]  /*09b0*/  LDG.E.64 R22, desc[UR12][R24.64+0x38] ;  /* 0x0000380c18167981 */ /* 0x000f62000c1e1b00 */
[----:B--2---:R-:W-:-:S06]  /*09c0*/  DSETP.GT.AND P6, PT, R20, R12, PT ;  /* 0x0000000c1400722a */ /* 0x004fcc0003fc4000 */
[----:B------:R-:W-:Y:S02]  /*09d0*/  FSEL R12, R20, R12, P6 ;  /* 0x0000000c140c7208 */ /* 0x000fe40003000000 */
[----:B------:R-:W-:Y:S02]  /*09e0*/  FSEL R13, R21, R13, P6 ;  /* 0x0000000d150d7208 */ /* 0x000fe40003000000 */
[----:B------:R-:W-:-:S04]  /*09f0*/  SEL R26, R3, R26, P6 ;  /* 0x0000001a031a7207 */ /* 0x000fc80003000000 */
[----:B---3--:R-:W-:-:S06]  /*0a00*/  DSETP.GT.AND P1, PT, R18, R12, PT ;  /* 0x0000000c1200722a */ /* 0x008fcc0003f24000 */
        /* <DEDUP_REMOVED lines=26> */
[C---:B------:R-:W-:Y:S02]  /*0bb0*/  @P1 VIADD R26, R3.reuse, 0x7 ;  /* 0x00000007031a1836 */ /* 0x040fe40000000000 */
[----:B------:R-:W-:-:S07]  /*0bc0*/  VIADD R3, R3, 0x8 ;  /* 0x0000000803037836 */ /* 0x000fce0000000000 */
.L_x_8:
[----:B------:R-:W-:Y:S05]  /*0bd0*/  BSYNC.RECONVERGENT B1 ;  /* 0x0000000000017941 */ /* 0x000fea0003800200 */
.L_x_7:
        /* <DEDUP_REMOVED lines=27> */
[C---:B------:R-:W-:Y:S01]  /*0d90*/  @P4 IADD3 R26, PT, PT, R3.reuse, 0x3, RZ ;  /* 0x00000003031a4810 */ /* 0x040fe20007ffe0ff */
[----:B------:R-:W-:-:S07]  /*0da0*/  VIADD R3, R3, 0x4 ;  /* 0x0000000403037836 */ /* 0x000fce0000000000 */
.L_x_10:
[----:B------:R-:W-:Y:S05]  /*0db0*/  BSYNC.RECONVERGENT B1 ;  /* 0x0000000000017941 */ /* 0x000fea0003800200 */
.L_x_9:
[----:B------:R-:W-:Y:S05]  /*0dc0*/  @!P1 BRA `(.L_x_6) ;  /* 0x0000000000409947 */ /* 0x000fea0003800000 */
[----:B------:R-:W0:Y:S01]  /*0dd0*/  LDC.64 R6, c[0x0][0x380] ;  /* 0x0000e000ff067b82 */ /* 0x000e220000000a00 */
[----:B------:R-:W-:Y:S02]  /*0de0*/  IMAD.MOV R0, RZ, RZ, -R4 ;  /* 0x000000ffff007224 */ /* 0x000fe400078e0a04 */
[----:B0-----:R-:W-:-:S07]  /*0df0*/  IMAD.WIDE.U32 R6, R3, 0x8, R6 ;  /* 0x0000000803067825 */ /* 0x001fce00078e0006 */
.L_x_11:
[----:B------:R-:W-:Y:S02]  /*0e00*/  IMAD.MOV.U32 R4, RZ, RZ, R6 ;  /* 0x000000ffff047224 */ /* 0x000fe400078e0006 */
[----:B------:R-:W-:-:S06]  /*0e10*/  IMAD.MOV.U32 R5, RZ, RZ, R7 ;  /* 0x000000ffff057224 */ /* 0x000fcc00078e0007 */
[----:B------:R-:W2:Y:S01]  /*0e20*/  LDG.E.64 R4, desc[UR12][R4.64] ;  /* 0x0000000c04047981 */ /* 0x000ea2000c1e1b00 */
[----:B------:R-:W-:Y:S01]  /*0e30*/  VIADD R0, R0, 0x1 ;  /* 0x0000000100007836 */ /* 0x000fe20000000000 */
[----:B------:R-:W-:-:S04]  /*0e40*/  IADD3 R6, P2, PT, R6, 0x8, RZ ;  /* 0x0000000806067810 */ /* 0x000fc80007f5e0ff */
[----:B------:R-:W-:Y:S01]  /*0e50*/  ISETP.NE.AND P1, PT, R0, RZ, PT ;  /* 0x000000ff0000720c */ /* 0x000fe20003f25270 */
[----:B------:R-:W-:Y:S01]  /*0e60*/  IMAD.X R7, RZ, RZ, R7, P2 ;  /* 0x000000ffff077224 */ /* 0x000fe200010e0607 */
[----:B--2---:R-:W-:-:S06]  /*0e70*/  DSETP.GT.AND P0, PT, R4, R12, PT ;  /* 0x0000000c0400722a */ /* 0x004fcc0003f04000 */
[C---:B------:R-:W-:Y:S01]  /*0e80*/  SEL R26, R3.reuse, R26, P0 ;  /* 0x0000001a031a7207 */ /* 0x040fe20000000000 */
[----:B------:R-:W-:Y:S01]  /*0e90*/  VIADD R3, R3, 0x1 ;  /* 0x0000000103037836 */ /* 0x000fe20000000000 */
[----:B------:R-:W-:Y:S02]  /*0ea0*/  FSEL R12, R4, R12, P0 ;  /* 0x0000000c040c7208 */ /* 0x000fe40000000000 */
[----:B------:R-:W-:Y:S01]  /*0eb0*/  FSEL R13, R5, R13, P0 ;  /* 0x0000000d050d7208 */ /* 0x000fe20000000000 */
[----:B------:R-:W-:Y:S06]  /*0ec0*/  @P1 BRA `(.L_x_11) ;  /* 0xfffffffc00cc1947 */ /* 0x000fec000383ffff */
.L_x_6:
[----:B------:R-:W-:Y:S05]  /*0ed0*/  BSYNC.RECONVERGENT B0 ;  /* 0x0000000000007941 */ /* 0x000fea0003800200 */
.L_x_1:
[----:B------:R-:W0:Y:S01]  /*0ee0*/  S2UR UR5, SR_CgaCtaId ;  /* 0x00000000000579c3 */ /* 0x000e220000008800 */
[----:B------:R-:W1:Y:S01]  /*0ef0*/  LDCU UR14, c[0x0][0x388] ;  /* 0x00007100ff0e77ac */ /* 0x000e620008000800 */
[----:B------:R-:W-:Y:S01]  /*0f00*/  ISETP.NE.AND P0, PT, R2, RZ, PT ;  /* 0x000000ff0200720c */ /* 0x000fe20003f05270 */
[----:B------:R-:W-:Y:S01]  /*0f10*/  BSSY.RECONVERGENT B0, `(.L_x_12) ;  /* 0x00000bf000007945 */ /* 0x000fe20003800200 */
[----:B------:R-:W-:Y:S01]  /*0f20*/  UMOV UR4, 0x400 ;  /* 0x0000040000047882 */ /* 0x000fe20000000000 */
[----:B-1----:R-:W-:Y:S02]  /*0f30*/  USHF.L.U32 UR8, UR14, 0x3, URZ ;  /* 0x000000030e087899 */ /* 0x002fe400080006ff */
[----:B0-----:R-:W-:-:S04]  /*0f40*/  ULEA UR5, UR5, UR4, 0x18 ;  /* 0x0000000405057291 */ /* 0x001fc8000f8ec0ff */
[----:B------:R-:W-:Y:S02]  /*0f50*/  UIADD3 UR9, UPT, UPT, UR8, UR5, URZ ;  /* 0x0000000508097290 */ /* 0x000fe4000fffe0ff */
[----:B------:R-:W-:-:S04]  /*0f60*/  LEA R3, R2, UR5, 0x3 ;  /* 0x0000000502037c11 */ /* 0x000fc8000f8e18ff */
[----:B------:R-:W-:Y:S01]  /*0f70*/  LEA R5, R2, UR9, 0x2 ;  /* 0x0000000902057c11 */ /* 0x000fe2000f8e10ff */
[----:B------:R0:W-:Y:S04]  /*0f80*/  STS.64 [R3], R12 ;  /* 0x0000000c03007388 */ /* 0x0001e80000000a00 */
[----:B------:R0:W-:Y:S01]  /*0f90*/  STS [R5], R26 ;  /* 0x0000001a05007388 */ /* 0x0001e20000000800 */
[----:B------:R-:W-:Y:S06]  /*0fa0*/  BAR.SYNC.DEFER_BLOCKING 0x0 ;  /* 0x0000000000007b1d */ /* 0x000fec0000010000 */
[----:B------:R-:W-:Y:S05]  /*0fb0*/  @P0 BRA `(.L_x_13) ;  /* 0x0000000800d00947 */ /* 0x000fea0003800000 */
[----:B------:R-:W-:-:S09]  /*0fc0*/  UISETP.GE.AND UP0, UPT, UR14, 0x1, UPT ;  /* 0x000000010e00788c */ /* 0x000fd2000bf06270 */
[----:B------:R-:W-:Y:S05]  /*0fd0*/  BRA.U !UP0, `(.L_x_14) ;  /* 0x0000000908c07547 */ /* 0x000fea000b800000 */
[----:B------:R-:W-:Y:S01]  /*0fe0*/  UISETP.GE.U32.AND UP1, UPT, UR14, 0x10, UPT ;  /* 0x000000100e00788c */ /* 0x000fe2000bf26070 */
[----:B------:R-:W-:Y:S01]  /*0ff0*/  IMAD.MOV.U32 R2, RZ, RZ, -0x1 ;  /* 0xffffffffff027424 */ /* 0x000fe200078e00ff */
[----:B------:R-:W-:Y:S01]  /*1000*/  ULOP3.LUT UR7, UR14, 0xf, URZ, 0xc0, !UPT ;  /* 0x0000000f0e077892 */ /* 0x000fe2000f8ec0ff */
[----:B0-----:R-:W-:Y:S01]  /*1010*/  IMAD.MOV.U32 R3, RZ, RZ, -0x100001 ;  /* 0xffefffffff037424 */ /* 0x001fe200078e00ff */
[----:B------:R-:W-:Y:S02]  /*1020*/  UMOV UR4, URZ ;  /* 0x000000ff00047c82 */ /* 0x000fe40008000000 */
[----:B------:R-:W-:-:S03]  /*1030*/  UISETP.NE.AND UP0, UPT, UR7, URZ, UPT ;  /* 0x000000ff0700728c */ /* 0x000fc6000bf05270 */
[----:B------:R-:W-:Y:S08]  /*1040*/  BRA.U !UP1, `(.L_x_15) ;  /* 0x00000005094c7547 */ /* 0x000ff0000b800000 */
[----:B------:R-:W-:Y:S01]  /*1050*/  ULOP3.LUT UR4, UR14, 0x7ffffff0, URZ, 0xc0, !UPT ;  /* 0x7ffffff00e047892 */ /* 0x000fe2000f8ec0ff */
[----:B------:R-:W-:Y:S01]  /*1060*/  IMAD.MOV.U32 R2, RZ, RZ, -0x1 ;  /* 0xffffffffff027424 */ /* 0x000fe200078e00ff */
[----:B------:R-:W-:Y:S01]  /*1070*/  MOV R3, 0xffefffff ;  /* 0xffefffff00037802 */ /* 0x000fe20000000f00 */
[----:B------:R-:W-:Y:S02]  /*1080*/  UIADD3 UR10, UPT, UPT, UR9, 0x20, URZ ;  /* 0x00000020090a7890 */ /* 0x000fe4000fffe0ff */
[----:B------:R-:W-:Y:S02]  /*1090*/  UIADD3 UR11, UPT, UPT, UR5, 0x40, URZ ;  /* 0x00000040050b7890 */ /* 0x000fe4000fffe0ff */
[----:B------:R-:W-:-:S12]  /*10a0*/  UIADD3 UR6, UPT, UPT, -UR4, URZ, URZ ;  /* 0x000000ff04067290 */ /* 0x000fd8000fffe1ff */
.L_x_16:
[----:B------:R-:W0:Y:S01]  /*10b0*/  LDS.128 R4, [UR11+-0x40] ;  /* 0xffffc00bff047984 */ /* 0x000e220008000c00 */
[----:B------:R-:W-:-:S03]  /*10c0*/  UIADD3 UR6, UPT, UPT, UR6, 0x10, URZ ;  /* 0x0000001006067890 */ /* 0x000fc6000fffe0ff */
[----:B-1----:R-:W1:Y:S01]  /*10d0*/  LDS.128 R8, [UR11+-0x30] ;  /* 0xffffd00bff087984 */ /* 0x002e620008000c00 */
[----:B------:R-:W-:Y:S01]  /*10e0*/  UISETP.NE.AND UP1, UPT, UR6, URZ, UPT ;  /* 0x000000ff0600728c */ /* 0x000fe2000bf25270 */
[----:B0-----:R-:W-:-:S14]  /*10f0*/  DSETP.GT.AND P0, PT, R4, R2, PT ;  /* 0x000000020400722a */ /* 0x001fdc0003f04000 */
[----:B------:R-:W-:Y:S01]  /*1100*/  @P0 IMAD.MOV.U32 R2, RZ, RZ, R4 ;  /* 0x000000ffff020224 */ /* 0x000fe200078e0004 */
[----:B---3--:R-:W-:Y:S01]  /*1110*/  @P0 LDS R26, [UR10+-0x20] ;  /* 0xffffe00aff1a0984 */ /* 0x008fe20008000800 */
[----:B------:R-:W-:-:S06]  /*1120*/  @P0 IMAD.MOV.U32 R3, RZ, RZ, R5 ;  /* 0x000000ffff030224 */ /* 0x000fcc00078e0005 */
[----:B------:R-:W-:-:S14]  /*1130*/  DSETP.GT.AND P0, PT, R6, R2, PT ;  /* 0x000000020600722a */ /* 0x000fdc0003f04000 */
[----:B------:R-:W-:Y:S01]  /*1140*/  @P0 IMAD.MOV.U32 R2, RZ, RZ, R6 ;  /* 0x000000ffff020224 */ /* 0x000fe200078e0006 */
[----:B------:R-:W-:Y:S01]  /*1150*/  @P0 LDS R26, [UR10+-0x1c] ;  /* 0xffffe40aff1a0984 */ /* 0x000fe20008000800 */
[----:B------:R-:W-:-:S03]  /*1160*/  @P0 IMAD.MOV.U32 R3, RZ, RZ, R7 ;  /* 0x000000ffff030224 */ /* 0x000fc600078e0007 */
[----:B------:R-:W0:Y:S03]  /*1170*/  LDS.128 R4, [UR11+-0x20] ;  /* 0xffffe00bff047984 */ /* 0x000e260008000c00 */
[----:B-1----:R-:W-:-:S14]  /*1180*/  DSETP.GT.AND P0, PT, R8, R2, PT ;  /* 0x000000020800722a */ /* 0x002fdc0003f04000 */
[----:B------:R-:W-:Y:S01]  /*1190*/  @P0 IMAD.MOV.U32 R2, RZ, RZ, R8 ;  /* 0x000000ffff020224 */ /* 0x000fe200078e0008 */
[----:B------:R-:W-:Y:S01]  /*11a0*/  @P0 LDS R26, [UR10+-0x18] ;  /* 0xffffe80aff1a0984 */ /* 0x000fe20008000800 */
[----:B------:R-:W-:-:S06]  /*11b0*/  @P0 IMAD.MOV.U32 R3, RZ, RZ, R9 ;  /* 0x000000ffff030224 */ /* 0x000fcc00078e0009 */
[----:B------:R-:W-:-:S14]  /*11c0*/  DSETP.GT.AND P0, PT, R10, R2, PT ;  /* 0x000000020a00722a */ /* 0x000fdc0003f04000 */
[----:B------:R-:W-:Y:S01]  /*11d0*/  @P0 IMAD.MOV.U32 R2, RZ, RZ, R10 ;  /* 0x000000ffff020224 */ /* 0x000fe200078e000a */
[----:B------:R-:W-:Y:S01]  /*11e0*/  @P0 LDS R26, [UR10+-0x14] ;  /* 0xffffec0aff1a0984 */ /* 0x000fe20008000800 */
[----:B------:R-:W-:-:S03]  /*11f0*/  @P0 IMAD.MOV.U32 R3, RZ, RZ, R11 ;  /* 0x000000ffff030224 */ /* 0x000fc600078e000b */
[----:B------:R-:W1:Y:S03]  /*1200*/  LDS.128 R8, [UR11+-0x10] ;  /* 0xfffff00bff087984 */ /* 0x000e660008000c00 */
[----:B0-----:R-:W-:-:S14]  /*1210*/  DSETP.GT.AND P0, PT, R4, R2, PT ;  /* 0x000000020400722a */ /* 0x001fdc0003f04000 */
[----:B------:R-:W-:Y:S01]  /*1220*/  @P0 IMAD.MOV.U32 R2, RZ, RZ, R4 ;  /* 0x000000ffff020224 */ /* 0x000fe200078e0004 */
[----:B------:R-:W-:Y:S01]  /*1230*/  @P0 LDS R26, [UR10+-0x10] ;  /* 0xfffff00aff1a0984 */ /* 0x000fe20008000800 */
[----:B------:R-:W-:-:S06]  /*1240*/  @P0 IMAD.MOV.U32 R3, RZ, RZ, R5 ;  /* 0x000000ffff030224 */ /* 0x000fcc00078e0005 */
[----:B------:R-:W-:-:S14]  /*1250*/  DSETP.GT.AND P0, PT, R6, R2, PT ;  /* 0x000000020600722a */ /* 0x000fdc0003f04000 */
[----:B------:R-:W-:Y:S01]  /*1260*/  @P0 MOV R2, R6 ;  /* 0x0000000600020202 */ /* 0x000fe20000000f00 */
[----:B------:R-:W-:Y:S01]  /*1270*/  @P0 IMAD.MOV.U32 R3, RZ, RZ, R7 ;  /* 0x000000ffff030224 */ /* 0x000fe200078e0007 */
[----:B------:R-:W-:Y:S04]  /*1280*/  @P0 LDS R26, [UR10+-0xc] ;  /* 0xfffff40aff1a0984 */ /* 0x000fe80008000800 */
[----:B------:R-:W0:Y:S01]  /*1290*/  LDS.128 R4, [UR11] ;  /* 0x0000000bff047984 */ /* 0x000e220008000c00 */
        /* <DEDUP_REMOVED lines=8> */
[----:B------:R-:W1:Y:S03]  /*1320*/  LDS.128 R8, [UR11+0x10] ;  /* 0x0000100bff087984 */ /* 0x000e660008000c00 */
[----:B0-----:R-:W-:-:S14]  /*1330*/  DSETP.GT.AND P0, PT, R4, R2, PT ;  /* 0x000000020400722a */ /* 0x001fdc0003f04000 */
[----:B------:R-:W-:Y:S01]  /*1340*/  @P0 IMAD.MOV.U32 R2, RZ, RZ, R4 ;  /* 0x000000ffff020224 */ /* 0x000fe200078e0004 */
[----:B------:R-:W-:Y:S01]  /*1350*/  @P0 LDS R26, [UR10] ;  /* 0x0000000aff1a0984 */ /* 0x000fe20008000800 */
[----:B------:R-:W-:-:S06]  /*1360*/  @P0 IMAD.MOV.U32 R3, RZ, RZ, R5 ;  /* 0x000000ffff030224 */ /* 0x000fcc00078e0005 */
[----:B------:R-:W-:-:S14]  /*1370*/  DSETP.GT.AND P0, PT, R6, R2, PT ;  /* 0x000000020600722a */ /* 0x000fdc0003f04000 */
[----:B------:R-:W-:Y:S01]  /*1380*/  @P0 IMAD.MOV.U32 R2, RZ, RZ, R6 ;  /* 0x000000ffff020224 */ /* 0x000fe200078e0006 */
[----:B------:R-:W-:Y:S01]  /*1390*/  @P0 LDS R26, [UR10+0x4] ;  /* 0x0000040aff1a0984 */ /* 0x000fe20008000800 */
[----:B------:R-:W-:-:S03]  /*13a0*/  @P0 IMAD.MOV.U32 R3, RZ, RZ, R7 ;  /* 0x000000ffff030224 */ /* 0x000fc600078e0007 */
[----:B------:R-:W0:Y:S03]  /*13b0*/  LDS.128 R4, [UR11+0x20] ;  /* 0x0000200bff047984 */ /* 0x000e260008000c00 */
[----:B-1----:R-:W-:-:S14]  /*13c0*/  DSETP.GT.AND P0, PT, R8, R2, PT ;  /* 0x000000020800722a */ /* 0x002fdc0003f04000 */
[----:B------:R-:W-:Y:S01]  /*13d0*/  @P0 IMAD.MOV.U32 R2, RZ, RZ, R8 ;  /* 0x000000ffff020224 */ /* 0x000fe200078e0008 */
[----:B------:R-:W-:Y:S01]  /*13e0*/  @P0 MOV R3, R9 ;  /* 0x0000000900030202 */ /* 0x000fe20000000f00 */
[----:B------:R-:W-:Y:S05]  /*13f0*/  @P0 LDS R26, [UR10+0x8] ;  /* 0x0000080aff1a0984 */ /* 0x000fea0008000800 */
[----:B------:R-:W-:-:S14]  /*1400*/  DSETP.GT.AND P0, PT, R10, R2, PT ;  /* 0x000000020a00722a */ /* 0x000fdc0003f04000 */
[----:B------:R-:W-:Y:S01]  /*1410*/  @P0 IMAD.MOV.U32 R2, RZ, RZ, R10 ;  /* 0x000000ffff020224 */ /* 0x000fe200078e000a */
[----:B------:R-:W-:Y:S01]  /*1420*/  @P0 LDS R26, [UR10+0xc] ;  /* 0x00000c0aff1a0984 */ /* 0x000fe20008000800 */
[----:B------:R-:W-:-:S03]  /*1430*/  @P0 IMAD.MOV.U32 R3, RZ, RZ, R11 ;  /* 0x000000ffff030224 */ /* 0x000fc600078e000b */
[----:B------:R-:W1:Y:S01]  /*1440*/  LDS.128 R8, [UR11+0x30] ;  /* 0x0000300bff087984 */ /* 0x000e620008000c00 */
[----:B------:R-:W-:Y:S02]  /*1450*/  UIADD3 UR11, UPT, UPT, UR11, 0x80, URZ ;  /* 0x000000800b0b7890 */ /* 0x000fe4000fffe0ff */
[----:B0-----:R-:W-:-:S14]  /*1460*/  DSETP.GT.AND P0, PT, R4, R2, PT ;  /* 0x000000020400722a */ /* 0x001fdc0003f04000 */
[----:B------:R-:W-:Y:S01]  /*1470*/  @P0 IMAD.MOV.U32 R2, RZ, RZ, R4 ;  /* 0x000000ffff020224 */ /* 0x000fe200078e0004 */
[----:B------:R-:W0:Y:S01]  /*1480*/  @P0 LDS R26, [UR10+0x10] ;  /* 0x0000100aff1a0984 */ /* 0x000e220008000800 */
[----:B------:R-:W-:-:S06]  /*1490*/  @P0 IMAD.MOV.U32 R3, RZ, RZ, R5 ;  /* 0x000000ffff030224 */ /* 0x000fcc00078e0005 */
[----:B------:R-:W-:-:S14]  /*14a0*/  DSETP.GT.AND P0, PT, R6, R2, PT ;  /* 0x000000020600722a */ /* 0x000fdc0003f04000 */
[----:B------:R-:W-:Y:S01]  /*14b0*/  @P0 IMAD.MOV.U32 R2, RZ, RZ, R6 ;  /* 0x000000ffff020224 */ /* 0x000fe200078e0006 */
[----:B------:R-:W2:Y:S01]  /*14c0*/  @P0 LDS R26, [UR10+0x14] ;  /* 0x0000140aff1a0984 */ /* 0x000ea20008000800 */
[----:B------:R-:W-:-:S06]  /*14d0*/  @P0 IMAD.MOV.U32 R3, RZ, RZ, R7 ;  /* 0x000000ffff030224 */ /* 0x000fcc00078e0007 */
[----:B-1----:R-:W-:-:S14]  /*14e0*/  DSETP.GT.AND P0, PT, R8, R2, PT ;  /* 0x000000020800722a */ /* 0x002fdc0003f04000 */
[----:B------:R-:W-:Y:S01]  /*14f0*/  @P0 IMAD.MOV.U32 R2, RZ, RZ, R8 ;  /* 0x000000ffff020224 */ /* 0x000fe200078e0008 */
[----:B------:R-:W1:Y:S01]  /*1500*/  @P0 LDS R26, [UR10+0x18] ;  /* 0x0000180aff1a0984 */ /* 0x000e620008000800 */
[----:B------:R-:W-:-:S06]  /*1510*/  @P0 IMAD.MOV.U32 R3, RZ, RZ, R9 ;  /* 0x000000ffff030224 */ /* 0x000fcc00078e0009 */
[----:B------:R-:W-:-:S14]  /*1520*/  DSETP.GT.AND P0, PT, R10, R2, PT ;  /* 0x000000020a00722a */ /* 0x000fdc0003f04000 */
[----:B------:R-:W-:Y:S01]  /*1530*/  @P0 IMAD.MOV.U32 R2, RZ, RZ, R10 ;  /* 0x000000ffff020224 */ /* 0x000fe200078e000a */
[----:B------:R-:W3:Y:S01]  /*1540*/  @P0 LDS R26, [UR10+0x1c] ;  /* 0x00001c0aff1a0984 */ /* 0x000ee20008000800 */
[----:B------:R-:W-:Y:S01]  /*1550*/  @P0 IMAD.MOV.U32 R3, RZ, RZ, R11 ;  /* 0x000000ffff030224 */ /* 0x000fe200078e000b */
[----:B------:R-:W-:Y:S01]  /*1560*/  UIADD3 UR10, UPT, UPT, UR10, 0x40, URZ ;  /* 0x000000400a0a7890 */ /* 0x000fe2000fffe0ff */
[----:B0-2---:R-:W-:Y:S11]  /*1570*/  BRA.U UP1, `(.L_x_16) ;  /* 0xfffffff901cc7547 */ /* 0x005ff6000b83ffff */
.L_x_15:
[----:B------:R-:W-:Y:S05]  /*1580*/  BRA.U !UP0, `(.L_x_14) ;  /* 0x0000000508547547 */ /* 0x000fea000b800000 */
[----:B------:R-:W0:Y:S01]  /*1590*/  LDCU UR6, c[0x0][0x388] ;  /* 0x00007100ff0677ac */ /* 0x000e220008000800 */
[----:B------:R-:W-:Y:S02]  /*15a0*/  UISETP.GE.U32.AND UP0, UPT, UR7, 0x8, UPT ;  /* 0x000000080700788c */ /* 0x000fe4000bf06070 */
[----:B0-----:R-:W-:-:S04]  /*15b0*/  ULOP3.LUT UR10, UR6, 0x7, URZ, 0xc0, !UPT ;  /* 0x00000007060a7892 */ /* 0x001fc8000f8ec0ff */
[----:B------:R-:W-:-:S03]  /*15c0*/  UISETP.NE.AND UP1, UPT, UR10, URZ, UPT ;  /* 0x000000ff0a00728c */ /* 0x000fc6000bf25270 */
[----:B------:R-:W-:Y:S08]  /*15d0*/  BRA.U !UP0, `(.L_x_17) ;  /* 0x00000001089c7547 */ /* 0x000ff0000b800000 */
[----:B------:R-:W-:Y:S02]  /*15e0*/  ULEA UR7, UR4, UR5, 0x3 ;  /* 0x0000000504077291 */ /* 0x000fe4000f8e18ff */
[----:B------:R-:W-:Y:S02]  /*15f0*/  ULEA UR11, UR4, UR9, 0x2 ;  /* 0x00000009040b7291 */ /* 0x000fe4000f8e10ff */
[----:B------:R-:W-:-:S05]  /*1600*/  UIADD3 UR4, UPT, UPT, UR4, 0x8, URZ ;  /* 0x0000000804047890 */ /* 0x000fca000fffe0ff */
[----:B------:R-:W0:Y:S04]  /*1610*/  LDS.128 R4, [UR7] ;  /* 0x00000007ff047984 */ /* 0x000e280008000c00 */
[----:B------:R-:W2:Y:S01]  /*1620*/  LDS.128 R8, [UR7+0x10] ;  /* 0x00001007ff087984 */ /* 0x000ea20008000c00 */
[----:B0-----:R-:W-:-:S14]  /*1630*/  DSETP.GT.AND P0, PT, R4, R2, PT ;  /* 0x000000020400722a */ /* 0x001fdc0003f04000 */
[----:B------:R-:W-:Y:S01]  /*1640*/  @P0 MOV R2, R4 ;  /* 0x0000000400020202 */ /* 0x000fe20000000f00 */
[----:B------:R-:W-:Y:S01]  /*1650*/  @P0 IMAD.MOV.U32 R3, RZ, RZ, R5 ;  /* 0x000000ffff030224 */ /* 0x000fe200078e0005 */
[----:B-1-3--:R-:W-:Y:S05]  /*1660*/  @P0 LDS R26, [UR11] ;  /* 0x0000000bff1a0984 */ /* 0x00afea0008000800 */
[----:B------:R-:W-:-:S14]  /*1670*/  DSETP.GT.AND P0, PT, R6, R2, PT ;  /* 0x000000020600722a */ /* 0x000fdc0003f04000 */
[----:B------:R-:W-:Y:S01]  /*1680*/  @P0 IMAD.MOV.U32 R2, RZ, RZ, R6 ;  /* 0x000000ffff020224 */ /* 0x000fe200078e0006 */
[----:B------:R-:W-:Y:S01]  /*1690*/  @P0 LDS R26, [UR11+0x4] ;  /* 0x0000040bff1a0984 */ /* 0x000fe20008000800 */
[----:B------:R-:W-:-:S03]  /*16a0*/  @P0 IMAD.MOV.U32 R3, RZ, RZ, R7 ;  /* 0x000000ffff030224 */ /* 0x000fc600078e0007 */
[----:B------:R-:W0:Y:S03]  /*16b0*/  LDS.128 R4, [UR7+0x20] ;  /* 0x00002007ff047984 */ /* 0x000e260008000c00 */
[----:B--2---:R-:W-:-:S14]  /*16c0*/  DSETP.GT.AND P0, PT, R8, R2, PT ;  /* 0x000000020800722a */ /* 0x004fdc0003f04000 */
[----:B------:R-:W-:Y:S01]  /*16d0*/  @P0 IMAD.MOV.U32 R2, RZ, RZ, R8 ;  /* 0x000000ffff020224 */ /* 0x000fe200078e0008 */
[----:B------:R-:W-:Y:S01]  /*16e0*/  @P0 LDS R26, [UR11+0x8] ;  /* 0x0000080bff1a0984 */ /* 0x000fe20008000800 */
[----:B------:R-:W-:-:S06]  /*16f0*/  @P0 IMAD.MOV.U32 R3, RZ, RZ, R9 ;  /* 0x000000ffff030224 */ /* 0x000fcc00078e0009 */
[----:B------:R-:W-:-:S14]  /*1700*/  DSETP.GT.AND P0, PT, R10, R2, PT ;  /* 0x000000020a00722a */ /* 0x000fdc0003f04000 */
[----:B------:R-:W-:Y:S01]  /*1710*/  @P0 IMAD.MOV.U32 R2, RZ, RZ, R10 ;  /* 0x000000ffff020224 */ /* 0x000fe200078e000a */
[----:B------:R-:W-:Y:S01]  /*1720*/  @P0 LDS R26, [UR11+0xc] ;  /* 0x00000c0bff1a0984 */ /* 0x000fe20008000800 */
[----:B------:R-:W-:-:S03]  /*1730*/  @P0 IMAD.MOV.U32 R3, RZ, RZ, R11 ;  /* 0x000000ffff030224 */ /* 0x000fc600078e000b */
[----:B------:R-:W1:Y:S03]  /*1740*/  LDS.128 R8, [UR7+0x30] ;  /* 0x00003007ff087984 */ /* 0x000e660008000c00 */
[----:B0-----:R-:W-:-:S14]  /*1750*/  DSETP.GT.AND P0, PT, R4, R2, PT ;  /* 0x000000020400722a */ /* 0x001fdc0003f04000 */
[----:B------:R-:W-:Y:S01]  /*1760*/  @P0 IMAD.MOV.U32 R2, RZ, RZ, R4 ;  /* 0x000000ffff020224 */ /* 0x000fe200078e0004 */
[----:B------:R-:W0:Y:S01]  /*1770*/  @P0 LDS R26, [UR11+0x10] ;  /* 0x0000100bff1a0984 */ /* 0x000e220008000800 */
[----:B------:R-:W-:-:S06]  /*1780*/  @P0 IMAD.MOV.U32 R3, RZ, RZ, R5 ;  /* 0x000000ffff030224 */ /* 0x000fcc00078e0005 */
[----:B------:R-:W-:-:S14]  /*1790*/  DSETP.GT.AND P0, PT, R6, R2, PT ;  /* 0x000000020600722a */ /* 0x000fdc0003f04000 */
[----:B------:R-:W-:Y:S01]  /*17a0*/  @P0 IMAD.MOV.U32 R2, RZ, RZ, R6 ;  /* 0x000000ffff020224 */ /* 0x000fe200078e0006 */
[----:B------:R-:W-:Y:S01]  /*17b0*/  @P0 MOV R3, R7 ;  /* 0x0000000700030202 */ /* 0x000fe20000000f00 */
[----:B------:R-:W2:Y:S05]  /*17c0*/  @P0 LDS R26, [UR11+0x14] ;  /* 0x0000140bff1a0984 */ /* 0x000eaa0008000800 */
[----:B-1----:R-:W-:-:S14]  /*17d0*/  DSETP.GT.AND P0, PT, R8, R2, PT ;  /* 0x000000020800722a */ /* 0x002fdc0003f04000 */
[----:B------:R-:W-:Y:S01]  /*17e0*/  @P0 IMAD.MOV.U32 R2, RZ, RZ, R8 ;  /* 0x000000ffff020224 */ /* 0x000fe200078e0008 */
[----:B------:R-:W4:Y:S01]  /*17f0*/  @P0 LDS R26, [UR11+0x18] ;  /* 0x0000180bff1a0984 */ /* 0x000f220008000800 */
[----:B------:R-:W-:-:S06]  /*1800*/  @P0 IMAD.MOV.U32 R3, RZ, RZ, R9 ;  /* 0x000000ffff030224 */ /* 0x000fcc00078e0009 */
[----:B------:R-:W-:-:S14]  /*1810*/  DSETP.GT.AND P0, PT, R10, R2, PT ;  /* 0x000000020a00722a */ /* 0x000fdc0003f04000 */
[----:B------:R-:W1:Y:S01]  /*1820*/  @P0 LDS R26, [UR11+0x1c] ;  /* 0x00001c0bff1a0984 */ /* 0x000e620008000800 */
[----:B------:R-:W-:Y:S02]  /*1830*/  @P0 IMAD.MOV.U32 R2, RZ, RZ, R10 ;  /* 0x000000ffff020224 */ /* 0x000fe400078e000a */
[----:B0-2---:R-:W-:-:S07]  /*1840*/  @P0 IMAD.MOV.U32 R3, RZ, RZ, R11 ;  /* 0x000000ffff030224 */ /* 0x005fce00078e000b */
.L_x_17:
[----:B------:R-:W-:Y:S05]  /*1850*/  BRA.U !UP1, `(.L_x_14) ;  /* 0x0000000109a07547 */ /* 0x000fea000b800000 */
[----:B------:R-:W-:Y:S02]  /*1860*/  UISETP.GE.U32.AND UP0, UPT, UR10, 0x4, UPT ;  /* 0x000000040a00788c */ /* 0x000fe4000bf06070 */
[----:B------:R-:W-:-:S04]  /*1870*/  ULOP3.LUT UR6, UR6, 0x3, URZ, 0xc0, !UPT ;  /* 0x0000000306067892 */ /* 0x000fc8000f8ec0ff */
        /* <DEDUP_REMOVED lines=8> */
[----:B------:R-:W-:Y:S01]  /*1900*/  @P0 IMAD.MOV.U32 R2, RZ, RZ, R4 ;  /* 0x000000ffff020224 */ /* 0x000fe200078e0004 */
[----:B-1-34-:R-:W0:Y:S01]  /*1910*/  @P0 LDS R26, [UR10] ;  /* 0x0000000aff1a0984 */ /* 0x01ae220008000800 */
[----:B------:R-:W-:-:S06]  /*1920*/  @P0 IMAD.MOV.U32 R3, RZ, RZ, R5 ;  /* 0x000000ffff030224 */ /* 0x000fcc00078e0005 */
[----:B------:R-:W-:-:S14]  /*1930*/  DSETP.GT.AND P0, PT, R6, R2, PT ;  /* 0x000000020600722a */ /* 0x000fdc0003f04000 */
[----:B------:R-:W-:Y:S01]  /*1940*/  @P0 IMAD.MOV.U32 R2, RZ, RZ, R6 ;  /* 0x000000ffff020224 */ /* 0x000fe200078e0006 */
[----:B------:R-:W1:Y:S01]  /*1950*/  @P0 LDS R26, [UR10+0x4] ;  /* 0x0000040aff1a0984 */ /* 0x000e620008000800 */
[----:B------:R-:W-:-:S06]  /*1960*/  @P0 IMAD.MOV.U32 R3, RZ, RZ, R7 ;  /* 0x000000ffff030224 */ /* 0x000fcc00078e0007 */
[----:B--2---:R-:W-:-:S14]  /*1970*/  DSETP.GT.AND P0, PT, R8, R2, PT ;  /* 0x000000020800722a */ /* 0x004fdc0003f04000 */
[----:B------:R-:W-:Y:S01]  /*1980*/  @P0 IMAD.MOV.U32 R2, RZ, RZ, R8 ;  /* 0x000000ffff020224 */ /* 0x000fe200078e0008 */
[----:B------:R-:W-:Y:S01]  /*1990*/  @P0 MOV R3, R9 ;  /* 0x0000000900030202 */ /* 0x000fe20000000f00 */
[----:B------:R-:W2:Y:S05]  /*19a0*/  @P0 LDS R26, [UR10+0x8] ;  /* 0x0000080aff1a0984 */ /* 0x000eaa0008000800 */
[----:B------:R-:W-:-:S14]  /*19b0*/  DSETP.GT.AND P0, PT, R10, R2, PT ;  /* 0x000000020a00722a */ /* 0x000fdc0003f04000 */
[----:B------:R-:W3:Y:S01]  /*19c0*/  @P0 LDS R26, [UR10+0xc] ;  /* 0x00000c0aff1a0984 */ /* 0x000ee20008000800 */
[----:B------:R-:W-:Y:S02]  /*19d0*/  @P0 IMAD.MOV.U32 R2, RZ, RZ, R10 ;  /* 0x000000ffff020224 */ /* 0x000fe400078e000a */
[----:B01----:R-:W-:-:S07]  /*19e0*/  @P0 IMAD.MOV.U32 R3, RZ, RZ, R11 ;  /* 0x000000ffff030224 */ /* 0x003fce00078e000b */
.L_x_18:
[----:B------:R-:W-:Y:S05]  /*19f0*/  BRA.U !UP1, `(.L_x_14) ;  /* 0x0000000109387547 */ /* 0x000fea000b800000 */
[----:B------:R-:W-:Y:S02]  /*1a00*/  ULEA UR7, UR4, UR8, 0x2 ;  /* 0x0000000804077291 */ /* 0x000fe4000f8e10ff */
[----:B------:R-:W-:Y:S02]  /*1a10*/  ULEA UR4, UR4, UR5, 0x3 ;  /* 0x0000000504047291 */ /* 0x000fe4000f8e18ff */
[----:B------:R-:W-:Y:S02]  /*1a20*/  UIADD3 UR6, UPT, UPT, -UR6, URZ, URZ ;  /* 0x000000ff06067290 */ /* 0x000fe4000fffe1ff */
[----:B------:R-:W-:-:S12]  /*1a30*/  UIADD3 UR7, UPT, UPT, UR5, UR7, URZ ;  /* 0x0000000705077290 */ /* 0x000fd8000fffe0ff */
.L_x_19:
[----:B0-----:R-:W0:Y:S01]  /*1a40*/  LDS.64 R4, [UR4] ;  /* 0x00000004ff047984 */ /* 0x001e220008000a00 */
[----:B------:R-:W-:Y:S02]  /*1a50*/  UIADD3 UR6, UPT, UPT, UR6, 0x1, URZ ;  /* 0x0000000106067890 */ /* 0x000fe4000fffe0ff */
[----:B------:R-:W-:Y:S02]  /*1a60*/  UIADD3 UR4, UPT, UPT, UR4, 0x8, URZ ;  /* 0x0000000804047890 */ /* 0x000fe4000fffe0ff */
[----:B------:R-:W-:Y:S01]  /*1a70*/  UISETP.NE.AND UP0, UPT, UR6, URZ, UPT ;  /* 0x000000ff0600728c */ /* 0x000fe2000bf05270 */
[----:B0-----:R-:W-:-:S14]  /*1a80*/  DSETP.GT.AND P0, PT, R4, R2, PT ;  /* 0x000000020400722a */ /* 0x001fdc0003f04000 */
[----:B------:R-:W-:Y:S01]  /*1a90*/  @P0 IMAD.MOV.U32 R2, RZ, RZ, R4 ;  /* 0x000000ffff020224 */ /* 0x000fe200078e0004 */
[----:B-1234-:R-:W0:Y:S01]  /*1aa0*/  @P0 LDS R26, [UR7] ;  /* 0x00000007ff1a0984 */ /* 0x01ee220008000800 */
[----:B------:R-:W-:Y:S01]  /*1ab0*/  @P0 IMAD.MOV.U32 R3, RZ, RZ, R5 ;  /* 0x000000ffff030224 */ /* 0x000fe200078e0005 */
[----:B------:R-:W-:Y:S01]  /*1ac0*/  UIADD3 UR7, UPT, UPT, UR7, 0x4, URZ ;  /* 0x0000000407077890 */ /* 0x000fe2000fffe0ff */
[----:B------:R-:W-:Y:S11]  /*1ad0*/  BRA.U UP0, `(.L_x_19) ;  /* 0xfffffffd00d87547 */ /* 0x000ff6000b83ffff */
.L_x_14:
[----:B0-----:R-:W1:Y:S02]  /*1ae0*/  LDC.64 R2, c[0x0][0x390] ;  /* 0x0000e400ff027b82 */ /* 0x001e640000000a00 */
[----:B-1234-:R1:W-:Y:S02]  /*1af0*/  STG.E desc[UR12][R2.64], R26 ;  /* 0x0000001a02007986 */ /* 0x01e3e4000c10190c */
.L_x_13:
[----:B------:R-:W-:Y:S05]  /*1b00*/  BSYNC.RECONVERGENT B0 ;  /* 0x0000000000007941 */ /* 0x000fea0003800200 */
.L_x_12:
[----:B------:R-:W-:Y:S06]  /*1b10*/  BAR.SYNC.DEFER_BLOCKING 0x0 ;  /* 0x0000000000007b1d */ /* 0x000fec0000010000 */
[----:B------:R-:W-:Y:S05]  /*1b20*/  EXIT ;  /* 0x000000000000794d */ /* 0x000fea0003800000 */
        .weak           $__internal_0_$__cuda_sm20_div_rn_f64_full
        .type           $__internal_0_$__cuda_sm20_div_rn_f64_full,@function
        .size           $__internal_0_$__cuda_sm20_div_rn_f64_full,(.L_x_60 - $__internal_0_$__cuda_sm20_div_rn_f64_full)
$__internal_0_$__cuda_sm20_div_rn_f64_full:
[C---:B------:R-:W-:Y:S01]  /*1b30*/  FSETP.GEU.AND P0, PT, |R7|.reuse, 1.469367938527859385e-39, PT ;  /* 0x001000000700780b */ /* 0x040fe20003f0e200 */
[----:B------:R-:W-:Y:S01]  /*1b40*/  IMAD.MOV.U32 R10, RZ, RZ, 0x1 ;  /* 0x00000001ff0a7424 */ /* 0x000fe200078e00ff */
[C---:B------:R-:W-:Y:S01]  /*1b50*/  LOP3.LUT R4, R7.reuse, 0x800fffff, RZ, 0xc0, !PT ;  /* 0x800fffff07047812 */ /* 0x040fe200078ec0ff */
[----:B------:R-:W-:Y:S01]  /*1b60*/  IMAD.MOV.U32 R3, RZ, RZ, 0x1ca00000 ;  /* 0x1ca00000ff037424 */ /* 0x000fe200078e00ff */
[----:B------:R-:W-:Y:S02]  /*1b70*/  LOP3.LUT R15, R7, 0x7ff00000, RZ, 0xc0, !PT ;  /* 0x7ff00000070f7812 */ /* 0x000fe400078ec0ff */
[----:B------:R-:W-:Y:S01]  /*1b80*/  LOP3.LUT R5, R4, 0x3ff00000, RZ, 0xfc, !PT ;  /* 0x3ff0000004057812 */ /* 0x000fe200078efcff */
[----:B------:R-:W-:Y:S01]  /*1b90*/  IMAD.MOV.U32 R4, RZ, RZ, R6 ;  /* 0x000000ffff047224 */ /* 0x000fe200078e0006 */
[----:B------:R-:W-:-:S04]  /*1ba0*/  LOP3.LUT R14, R9, 0x7ff00000, RZ, 0xc0, !PT ;  /* 0x7ff00000090e7812 */ /* 0x000fc800078ec0ff */
[----:B------:R-:W-:Y:S01]  /*1bb0*/  ISETP.GE.U32.AND P1, PT, R14, R15, PT ;  /* 0x0000000f0e00720c */ /* 0x000fe20003f26070 */
[----:B------:R-:W-:Y:S01]  /*1bc0*/  @!P0 DMUL R4, R6, 8.98846567431157953865e+307 ;  /* 0x7fe0000006048828 */ /* 0x000fe20000000000 */
[----:B------:R-:W-:-:S05]  /*1bd0*/  IMAD.MOV.U32 R21, RZ, RZ, R14 ;  /* 0x000000ffff157224 */ /* 0x000fca00078e000e */
[----:B------:R-:W0:Y:S02]  /*1be0*/  MUFU.RCP64H R11, R5 ;  /* 0x00000005000b7308 */ /* 0x000e240000001800 */
[----:B0-----:R-:W-:-:S08]  /*1bf0*/  DFMA R12, R10, -R4, 1 ;  /* 0x3ff000000a0c742b */ /* 0x001fd00000000804 */
[----:B------:R-:W-:-:S08]  /*1c00*/  DFMA R12, R12, R12, R12 ;  /* 0x0000000c0c0c722b */ /* 0x000fd0000000000c */
[----:B------:R-:W-:Y:S01]  /*1c10*/  DFMA R12, R10, R12, R10 ;  /* 0x0000000c0a0c722b */ /* 0x000fe2000000000a */
[----:B------:R-:W-:Y:S01]  /*1c20*/  SEL R11, R3, 0x63400000, !P1 ;  /* 0x63400000030b7807 */ /* 0x000fe20004800000 */
[----:B------:R-:W-:Y:S01]  /*1c30*/  IMAD.MOV.U32 R10, RZ, RZ, R8 ;  /* 0x000000ffff0a7224 */ /* 0x000fe200078e0008 */
[----:B------:R-:W-:Y:S02]  /*1c40*/  FSETP.GEU.AND P1, PT, |R9|, 1.469367938527859385e-39, PT ;  /* 0x001000000900780b */ /* 0x000fe40003f2e200 */
[----:B------:R-:W-:-:S03]  /*1c50*/  LOP3.LUT R11, R11, 0x800fffff, R9, 0xf8, !PT ;  /* 0x800fffff0b0b7812 */ /* 0x000fc600078ef809 */
[----:B------:R-:W-:-:S08]  /*1c60*/  DFMA R16, R12, -R4, 1 ;  /* 0x3ff000000c10742b */ /* 0x000fd00000000804 */
[----:B------:R-:W-:Y:S01]  /*1c70*/  DFMA R12, R12, R16, R12 ;  /* 0x000000100c0c722b */ /* 0x000fe2000000000c */
[----:B------:R-:W-:Y:S10]  /*1c80*/  @P1 BRA `(.L_x_20) ;  /* 0x0000000000201947 */ /* 0x000ff40003800000 */
[----:B------:R-:W-:Y:S02]  /*1c90*/  LOP3.LUT R17, R7, 0x7ff00000, RZ, 0xc0, !PT ;  /* 0x7ff0000007117812 */ /* 0x000fe400078ec0ff */
[----:B------:R-:W-:Y:S02]  /*1ca0*/  MOV R16, RZ ;  /* 0x000000ff00107202 */ /* 0x000fe40000000f00 */
[----:B------:R-:W-:-:S04]  /*1cb0*/  ISETP.GE.U32.AND P1, PT, R14, R17, PT ;  /* 0x000000110e00720c */ /* 0x000fc80003f26070 */
[----:B------:R-:W-:-:S04]  /*1cc0*/  SEL R17, R3, 0x63400000, !P1 ;  /* 0x6340000003117807 */ /* 0x000fc80004800000 */
[----:B------:R-:W-:-:S04]  /*1cd0*/  LOP3.LUT R17, R17, 0x80000000, R9, 0xf8, !PT ;  /* 0x8000000011117812 */ /* 0x000fc800078ef809 */
[----:B------:R-:W-:-:S06]  /*1ce0*/  LOP3.LUT R17, R17, 0x100000, RZ, 0xfc, !PT ;  /* 0x0010000011117812 */ /* 0x000fcc00078efcff */
[----:B------:R-:W-:-:S10]  /*1cf0*/  DFMA R10, R10, 2, -R16 ;  /* 0x400000000a0a782b */ /* 0x000fd40000000810 */
[----:B------:R-:W-:-:S07]  /*1d00*/  LOP3.LUT R21, R11, 0x7ff00000, RZ, 0xc0, !PT ;  /* 0x7ff000000b157812 */ /* 0x000fce00078ec0ff */
.L_x_20:
[----:B------:R-:W-:Y:S01]  /*1d10*/  IMAD.MOV.U32 R20, RZ, RZ, R15 ;  /* 0x000000ffff147224 */ /* 0x000fe200078e000f */
[----:B------:R-:W-:Y:S01]  /*1d20*/  @!P0 LOP3.LUT R20, R5, 0x7ff00000, RZ, 0xc0, !PT ;  /* 0x7ff0000005148812 */ /* 0x000fe200078ec0ff */
[----:B------:R-:W-:Y:S01]  /*1d30*/  VIADD R15, R21, 0xffffffff ;  /* 0xffffffff150f7836 */ /* 0x000fe20000000000 */
[----:B------:R-:W-:-:S03]  /*1d40*/  DMUL R16, R12, R10 ;  /* 0x0000000a0c107228 */ /* 0x000fc60000000000 */
[----:B------:R-:W-:Y:S01]  /*1d50*/  VIADD R22, R20, 0xffffffff ;  /* 0xffffffff14167836 */ /* 0x000fe20000000000 */
[----:B------:R-:W-:-:S04]  /*1d60*/  ISETP.GT.U32.AND P0, PT, R15, 0x7feffffe, PT ;  /* 0x7feffffe0f00780c */ /* 0x000fc80003f04070 */
[----:B------:R-:W-:Y:S01]  /*1d70*/  ISETP.GT.U32.OR P0, PT, R22, 0x7feffffe, P0 ;  /* 0x7feffffe1600780c */ /* 0x000fe20000704470 */
[----:B------:R-:W-:-:S08]  /*1d80*/  DFMA R18, R16, -R4, R10 ;  /* 0x800000041012722b */ /* 0x000fd0000000000a */
[----:B------:R-:W-:-:S04]  /*1d90*/  DFMA R12, R12, R18, R16 ;  /* 0x000000120c0c722b */ /* 0x000fc80000000010 */
[----:B------:R-:W-:Y:S07]  /*1da0*/  @P0 BRA `(.L_x_21) ;  /* 0x00000000006c0947 */ /* 0x000fee0003800000 */
[----:B------:R-:W-:-:S04]  /*1db0*/  LOP3.LUT R9, R7, 0x7ff00000, RZ, 0xc0, !PT ;  /* 0x7ff0000007097812 */ /* 0x000fc800078ec0ff */
[CC--:B------:R-:W-:Y:S02]  /*1dc0*/  VIADDMNMX R8, R14.reuse, -R9.reuse, 0xb9600000, !PT ;  /* 0xb96000000e087446 */ /* 0x0c0fe40007800909 */
[----:B------:R-:W-:Y:S02]  /*1dd0*/  ISETP.GE.U32.AND P0, PT, R14, R9, PT ;  /* 0x000000090e00720c */ /* 0x000fe40003f06070 */
[----:B------:R-:W-:Y:S02]  /*1de0*/  VIMNMX R8, PT, PT, R8, 0x46a00000, PT ;  /* 0x46a0000008087848 */ /* 0x000fe40003fe0100 */
[----:B------:R-:W-:-:S05]  /*1df0*/  SEL R3, R3, 0x63400000, !P0 ;  /* 0x6340000003037807 */ /* 0x000fca0004000000 */
[----:B------:R-:W-:Y:S02]  /*1e00*/  IMAD.IADD R3, R8, 0x1, -R3 ;  /* 0x0000000108037824 */ /* 0x000fe400078e0a03 */
[----:B------:R-:W-:Y:S02]  /*1e10*/  IMAD.MOV.U32 R8, RZ, RZ, RZ ;  /* 0x000000ffff087224 */ /* 0x000fe400078e00ff */
[----:B------:R-:W-:-:S06]  /*1e20*/  VIADD R9, R3, 0x7fe00000 ;  /* 0x7fe0000003097836 */ /* 0x000fcc0000000000 */
[----:B------:R-:W-:-:S10]  /*1e30*/  DMUL R14, R12, R8 ;  /* 0x000000080c0e7228 */ /* 0x000fd40000000000 */
[----:B------:R-:W-:-:S13]  /*1e40*/  FSETP.GTU.AND P0, PT, |R15|, 1.469367938527859385e-39, PT ;  /* 0x001000000f00780b */ /* 0x000fda0003f0c200 */
[----:B------:R-:W-:Y:S05]  /*1e50*/  @P0 BRA `(.L_x_22) ;  /* 0x0000000000940947 */ /* 0x000fea0003800000 */
[----:B------:R-:W-:Y:S01]  /*1e60*/  DFMA R4, R12, -R4, R10 ;  /* 0x800000040c04722b */ /* 0x000fe2000000000a */
[----:B------:R-:W-:-:S09]  /*1e70*/  IMAD.MOV.U32 R8, RZ, RZ, RZ ;  /* 0x000000ffff087224 */ /* 0x000fd200078e00ff */
[C---:B------:R-:W-:Y:S02]  /*1e80*/  FSETP.NEU.AND P0, PT, R5.reuse, RZ, PT ;  /* 0x000000ff0500720b */ /* 0x040fe40003f0d000 */
[----:B------:R-:W-:-:S04]  /*1e90*/  LOP3.LUT R7, R5, 0x80000000, R7, 0x48, !PT ;  /* 0x8000000005077812 */ /* 0x000fc800078e4807 */
[----:B------:R-:W-:-:S07]  /*1ea0*/  LOP3.LUT R9, R7, R9, RZ, 0xfc, !PT ;  /* 0x0000000907097212 */ /* 0x000fce00078efcff */
[----:B------:R-:W-:Y:S05]  /*1eb0*/  @!P0 BRA `(.L_x_22) ;  /* 0x00000000007c8947 */ /* 0x000fea0003800000 */
[----:B------:R-:W-:Y:S01]  /*1ec0*/  IMAD.MOV R5, RZ, RZ, -R3 ;  /* 0x000000ffff057224 */ /* 0x000fe200078e0a03 */
[----:B------:R-:W-:Y:S01]  /*1ed0*/  DMUL.RP R8, R12, R8 ;  /* 0x000000080c087228 */ /* 0x000fe20000008000 */
[----:B------:R-:W-:Y:S01]  /*1ee0*/  IMAD.MOV.U32 R4, RZ, RZ, RZ ;  /* 0x000000ffff047224 */ /* 0x000fe200078e00ff */
[----:B------:R-:W-:-:S05]  /*1ef0*/  IADD3 R3, PT, PT, -R3, -0x43300000, RZ ;  /* 0xbcd0000003037810 */ /* 0x000fca0007ffe1ff */
[----:B------:R-:W-:-:S03]  /*1f00*/  DFMA R4, R14, -R4, R12 ;  /* 0x800000040e04722b */ /* 0x000fc6000000000c */
[----:B------:R-:W-:-:S07]  /*1f10*/  LOP3.LUT R7, R9, R7, RZ, 0x3c, !PT ;  /* 0x0000000709077212 */ /* 0x000fce00078e3cff */
[----:B------:R-:W-:-:S04]  /*1f20*/  FSETP.NEU.AND P0, PT, |R5|, R3, PT ;  /* 0x000000030500720b */ /* 0x000fc80003f0d200 */
[----:B------:R-:W-:Y:S02]  /*1f30*/  FSEL R14, R8, R14, !P0 ;  /* 0x0000000e080e7208 */ /* 0x000fe40004000000 */
[----:B------:R-:W-:Y:S01]  /*1f40*/  FSEL R15, R7, R15, !P0 ;  /* 0x0000000f070f7208 */ /* 0x000fe20004000000 */
[----:B------:R-:W-:Y:S06]  /*1f50*/  BRA `(.L_x_22) ;  /* 0x0000000000547947 */ /* 0x000fec0003800000 */
.L_x_21:
[----:B------:R-:W-:-:S14]  /*1f60*/  DSETP.NAN.AND P0, PT, R8, R8, PT ;  /* 0x000000080800722a */ /* 0x000fdc0003f08000 */
[----:B------:R-:W-:Y:S05]  /*1f70*/  @P0 BRA `(.L_x_23) ;  /* 0x0000000000440947 */ /* 0x000fea0003800000 */
[----:B------:R-:W-:-:S14]  /*1f80*/  DSETP.NAN.AND P0, PT, R6, R6, PT ;  /* 0x000000060600722a */ /* 0x000fdc0003f08000 */
[----:B------:R-:W-:Y:S05]  /*1f90*/  @P0 BRA `(.L_x_24) ;  /* 0x0000000000300947 */ /* 0x000fea0003800000 */
[----:B------:R-:W-:Y:S01]  /*1fa0*/  ISETP.NE.AND P0, PT, R21, R20, PT ;  /* 0x000000141500720c */ /* 0x000fe20003f05270 */
[----:B------:R-:W-:Y:S01]  /*1fb0*/  IMAD.MOV.U32 R15, RZ, RZ, -0x80000 ;  /* 0xfff80000ff0f7424 */ /* 0x000fe200078e00ff */
[----:B------:R-:W-:-:S11]  /*1fc0*/  MOV R14, 0x0 ;  /* 0x00000000000e7802 */ /* 0x000fd60000000f00 */
[----:B------:R-:W-:Y:S05]  /*1fd0*/  @!P0 BRA `(.L_x_22) ;  /* 0x0000000000348947 */ /* 0x000fea0003800000 */
[----:B------:R-:W-:Y:S02]  /*1fe0*/  ISETP.NE.AND P0, PT, R21, 0x7ff00000, PT ;  /* 0x7ff000001500780c */ /* 0x000fe40003f05270 */
[----:B------:R-:W-:Y:S02]  /*1ff0*/  LOP3.LUT R15, R9, 0x80000000, R7, 0x48, !PT ;  /* 0x80000000090f7812 */ /* 0x000fe400078e4807 */
[----:B------:R-:W-:-:S13]  /*2000*/  ISETP.EQ.OR P0, PT, R20, RZ, !P0 ;  /* 0x000000ff1400720c */ /* 0x000fda0004702670 */
[----:B------:R-:W-:Y:S01]  /*2010*/  @P0 LOP3.LUT R3, R15, 0x7ff00000, RZ, 0xfc, !PT ;  /* 0x7ff000000f030812 */ /* 0x000fe200078efcff */
[----:B------:R-:W-:Y:S02]  /*2020*/  @!P0 IMAD.MOV.U32 R14, RZ, RZ, RZ ;  /* 0x000000ffff0e8224 */ /* 0x000fe400078e00ff */
[----:B------:R-:W-:Y:S02]  /*2030*/  @P0 IMAD.MOV.U32 R14, RZ, RZ, RZ ;  /* 0x000000ffff0e0224 */ /* 0x000fe400078e00ff */
[----:B------:R-:W-:Y:S01]  /*2040*/  @P0 IMAD.MOV.U32 R15, RZ, RZ, R3 ;  /* 0x000000ffff0f0224 */ /* 0x000fe200078e0003 */
[----:B------:R-:W-:Y:S06]  /*2050*/  BRA `(.L_x_22) ;  /* 0x0000000000147947 */ /* 0x000fec0003800000 */
.L_x_24:
[----:B------:R-:W-:Y:S01]  /*2060*/  LOP3.LUT R15, R7, 0x80000, RZ, 0xfc, !PT ;  /* 0x00080000070f7812 */ /* 0x000fe200078efcff */
[----:B------:R-:W-:Y:S01]  /*2070*/  IMAD.MOV.U32 R14, RZ, RZ, R6 ;  /* 0x000000ffff0e7224 */ /* 0x000fe200078e0006 */
[----:B------:R-:W-:Y:S06]  /*2080*/  BRA `(.L_x_22) ;  /* 0x0000000000087947 */ /* 0x000fec0003800000 */
.L_x_23:
[----:B------:R-:W-:Y:S01]  /*2090*/  LOP3.LUT R15, R9, 0x80000, RZ, 0xfc, !PT ;  /* 0x00080000090f7812 */ /* 0x000fe200078efcff */
[----:B------:R-:W-:-:S07]  /*20a0*/  IMAD.MOV.U32 R14, RZ, RZ, R8 ;  /* 0x000000ffff0e7224 */ /* 0x000fce00078e0008 */
.L_x_22:
[----:B------:R-:W-:Y:S02]  /*20b0*/  IMAD.MOV.U32 R4, RZ, RZ, R0 ;  /* 0x000000ffff047224 */ /* 0x000fe400078e0000 */
[----:B------:R-:W-:-:S04]  /*20c0*/  IMAD.MOV.U32 R5, RZ, RZ, 0x0 ;  /* 0x00000000ff057424 */ /* 0x000fc800078e00ff */
[----:B------:R-:W-:Y:S05]  /*20d0*/  RET.REL.NODEC R4 `(_Z17back_track_kernelPdiPi) ;  /* 0xffffffdc04c87950 */ /* 0x000fea0003c3ffff */
.L_x_25:
[----:B------:R-:W-:-:S00]  /*20e0*/  BRA `(.L_x_25) ;  /* 0xfffffffc00fc7947 */ /* 0x000fc0000383ffff */
[----:B------:R-:W-:-:S00]  /*20f0*/  NOP ;  /* 0x0000000000007918 */ /* 0x000fc00000000000 */
        /* <DEDUP_REMOVED lines=8> */
.L_x_60:


//--------------------- .text._Z14viterbi_kerneliiiPdS_PiS_S0_i --------------------------
	.section	.text._Z14viterbi_kerneliiiPdS_PiS_S0_i,"ax",@progbits
	.align	128
        .global         _Z14viterbi_kerneliiiPdS_PiS_S0_i
        .type           _Z14viterbi_kerneliiiPdS_PiS_S0_i,@function
        .size           _Z14viterbi_kerneliiiPdS_PiS_S0_i,(.L_x_61 - _Z14viterbi_kerneliiiPdS_PiS_S0_i)
        .other          _Z14viterbi_kerneliiiPdS_PiS_S0_i,@"STO_CUDA_ENTRY STV_DEFAULT"
_Z14viterbi_kerneliiiPdS_PiS_S0_i:
.text._Z14viterbi_kerneliiiPdS_PiS_S0_i:
[----:B------:R-:W-:Y:S08]  /*0000*/  LDC R1, c[0x0][0x37c] ;  /* 0x0000df00ff017b82 */ /* 0x000ff00000000800 */
[----:B------:R-:W0:Y:S01]  /*0010*/  LDC R3, c[0x0][0x360] ;  /* 0x0000d800ff037b82 */ /* 0x000e220000000800 */
[----:B------:R-:W-:Y:S01]  /*0020*/  IMAD.MOV.U32 R4, RZ, RZ, 0x1 ;  /* 0x00000001ff047424 */ /* 0x000fe200078e00ff */
[----:B------:R-:W1:Y:S01]  /*0030*/  LDCU UR4, c[0x0][0x380] ;  /* 0x00007000ff0477ac */ /* 0x000e620008000800 */
[----:B------:R-:W2:Y:S05]  /*0040*/  LDCU.64 UR6, c[0x0][0x358] ;  /* 0x00006b00ff0677ac */ /* 0x000eaa0008000a00 */
[----:B------:R-:W3:Y:S01]  /*0050*/  S2UR UR8, SR_CTAID.X ;  /* 0x00000000000879c3 */ /* 0x000ee20000002500 */
[----:B-1----:R-:W1:Y:S08]  /*0060*/  I2F.F64 R12, UR4 ;  /* 0x00000004000c7d12 */ /* 0x002e700008201c00 */
[----:B0-----:R-:W0:Y:S01]  /*0070*/  I2F.F64.U32 R6, R3 ;  /* 0x0000000300067312 */ /* 0x001e220000201800 */
[----:B-1----:R-:W-:-:S07]  /*0080*/  FSETP.GEU.AND P1, PT, |R13|, 6.5827683646048100446e-37, PT ;  /* 0x036000000d00780b */ /* 0x002fce0003f2e200 */
[----:B0-----:R-:W0:Y:S02]  /*0090*/  MUFU.RCP64H R5, R7 ;  /* 0x0000000700057308 */ /* 0x001e240000001800 */
[----:B0-----:R-:W-:-:S08]  /*00a0*/  DFMA R8, -R6, R4, 1 ;  /* 0x3ff000000608742b */ /* 0x001fd00000000104 */
[----:B------:R-:W-:-:S08]  /*00b0*/  DFMA R8, R8, R8, R8 ;  /* 0x000000080808722b */ /* 0x000fd00000000008 */
[----:B------:R-:W-:-:S08]  /*00c0*/  DFMA R8, R4, R8, R4 ;  /* 0x000000080408722b */ /* 0x000fd00000000004 */
[----:B------:R-:W-:-:S08]  /*00d0*/  DFMA R4, -R6, R8, 1 ;  /* 0x3ff000000604742b */ /* 0x000fd00000000108 */
[----:B------:R-:W-:Y:S01]  /*00e0*/  DFMA R4, R8, R4, R8 ;  /* 0x000000040804722b */ /* 0x000fe20000000008 */
[----:B------:R-:W0:Y:S07]  /*00f0*/  S2R R9, SR_TID.X ;  /* 0x0000000000097919 */ /* 0x000e2e0000002100 */
[----:B------:R-:W-:-:S08]  /*0100*/  DMUL R10, R12, R4 ;  /* 0x000000040c0a7228 */ /* 0x000fd00000000000 */
[----:B------:R-:W-:-:S08]  /*0110*/  DFMA R14, -R6, R10, R12 ;  /* 0x0000000a060e722b */ /* 0x000fd0000000010c */
[----:B------:R-:W-:-:S10]  /*0120*/  DFMA R10, R4, R14, R10 ;  /* 0x0000000e040a722b */ /* 0x000fd4000000000a */
[----:B------:R-:W-:-:S05]  /*0130*/  FFMA R0, RZ, R7, R11 ;  /* 0x00000007ff007223 */ /* 0x000fca000000000b */
[----:B------:R-:W-:-:S13]  /*0140*/  FSETP.GT.AND P0, PT, |R0|, 1.469367938527859385e-39, PT ;  /* 0x001000000000780b */ /* 0x000fda0003f04200 */
[----:B0-23--:R-:W-:Y:S05]  /*0150*/  @P0 BRA P1, `(.L_x_26) ;  /* 0x0000000000080947 */ /* 0x00dfea0000800000 */
[----:B------:R-:W-:-:S07]  /*0160*/  MOV R0, 0x180 ;  /* 0x0000018000007802 */ /* 0x000fce0000000f00 */
[----:B------:R-:W-:Y:S05]  /*0170*/  CALL.REL.NOINC `($__internal_1_$__cuda_sm20_div_rn_f64_full) ;  /* 0x0000002000d87944 */ /* 0x000fea0003c00000 */
.L_x_26:
[----:B------:R-:W0:Y:S08]  /*0180*/  LDC R8, c[0x0][0x3b8] ;  /* 0x0000ee00ff087b82 */ /* 0x000e300000000800 */
[----:B------:R-:W0:Y:S08]  /*0190*/  LDC.64 R14, c[0x0][0x3a0] ;  /* 0x0000e800ff0e7b82 */ /* 0x000e300000000a00 */
[----:B------:R-:W1:Y:S08]  /*01a0*/  LDC.64 R6, c[0x0][0x380] ;  /* 0x0000e000ff067b82 */ /* 0x000e700000000a00 */
[----:B------:R-:W2:Y:S01]  /*01b0*/  LDC.64 R12, c[0x0][0x398] ;  /* 0x0000e600ff0c7b82 */ /* 0x000ea20000000a00 */
[----:B0-----:R-:W-:-:S06]  /*01c0*/  IMAD.WIDE R14, R8, 0x4, R14 ;  /* 0x00000004080e7825 */ /* 0x001fcc00078e020e */
[----:B------:R-:W1:Y:S01]  /*01d0*/  LDG.E R14, desc[UR6][R14.64] ;  /* 0x000000060e0e7981 */ /* 0x000e62000c1e1900 */
[----:B------:R-:W0:Y:S01]  /*01e0*/  F2I.F64.CEIL R10, R10 ;  /* 0x0000000a000a7311 */ /* 0x000e220000309100 */
[----:B-1----:R-:W-:-:S04]  /*01f0*/  IMAD R7, R7, UR8, R14 ;  /* 0x0000000807077c24 */ /* 0x002fc8000f8e020e */
[----:B--2---:R-:W-:-:S06]  /*0200*/  IMAD.WIDE R12, R7, 0x8, R12 ;  /* 0x00000008070c7825 */ /* 0x004fcc00078e020c */
[----:B------:R-:W5:Y:S01]  /*0210*/  LDG.E.64 R12, desc[UR6][R12.64] ;  /* 0x000000060c0c7981 */ /* 0x000f62000c1e1b00 */
[C---:B0-----:R-:W-:Y:S01]  /*0220*/  IMAD R5, R10.reuse, R9, RZ ;  /* 0x000000090a057224 */ /* 0x041fe200078e02ff */
[C---:B------:R-:W-:Y:S01]  /*0230*/  ISETP.GT.AND P1, PT, R10.reuse, RZ, PT ;  /* 0x000000ff0a00720c */ /* 0x040fe20003f24270 */
[----:B------:R-:W-:Y:S02]  /*0240*/  BSSY.RECONVERGENT B0, `(.L_x_27) ;  /* 0x0000098000007945 */ /* 0x000fe40003800200 */
[----:B------:R-:W-:Y:S01]  /*0250*/  IMAD.IADD R7, R10, 0x1, R5 ;  /* 0x000000010a077824 */ /* 0x000fe200078e0205 */
[----:B------:R-:W-:-:S13]  /*0260*/  ISETP.LT.AND P1, PT, R5, R6, P1 ;  /* 0x000000060500720c */ /* 0x000fda0000f21270 */
[----:B------:R-:W-:Y:S05]  /*0270*/  @!P1 BRA `(.L_x_28) ;  /* 0x0000000800509947 */ /* 0x000fea0003800000 */
[----:B------:R-:W-:Y:S01]  /*0280*/  VIMNMX R0, PT, PT, R7, R6, PT ;  /* 0x0000000607007248 */ /* 0x000fe20003fe0100 */
[----:B------:R-:W-:Y:S03]  /*0290*/  BSSY.RECONVERGENT B1, `(.L_x_29) ;  /* 0x0000018000017945 */ /* 0x000fe60003800200 */
[----:B------:R-:W-:-:S05]  /*02a0*/  VIADDMNMX R4, R5, 0x1, R0, !PT ;  /* 0x0000000105047846 */ /* 0x000fca0007800100 */
[----:B------:R-:W-:Y:S01]  /*02b0*/  IMAD.IADD R2, R4, 0x1, -R5 ;  /* 0x0000000104027824 */ /* 0x000fe200078e0a05 */
[----:B------:R-:W-:-:S04]  /*02c0*/  IADD3 R4, PT, PT, R5, -R4, RZ ;  /* 0x8000000405047210 */ /* 0x000fc80007ffe0ff */
[----:B------:R-:W-:Y:S01]  /*02d0*/  LOP3.LUT P0, R14, R2, 0x3, RZ, 0xc0, !PT ;  /* 0x00000003020e7812 */ /* 0x000fe2000780c0ff */
[----:B------:R-:W-:Y:S01]  /*02e0*/  IMAD.MOV.U32 R2, RZ, RZ, R5 ;  /* 0x000000ffff027224 */ /* 0x000fe200078e0005 */
[----:B------:R-:W-:-:S11]  /*02f0*/  ISETP.GT.U32.AND P2, PT, R4, -0x4, PT ;  /* 0xfffffffc0400780c */ /* 0x000fd60003f44070 */
[----:B------:R-:W-:Y:S05]  /*0300*/  @!P0 BRA `(.L_x_30) ;  /* 0x0000000000408947 */ /* 0x000fea0003800000 */
[----:B------:R-:W0:Y:S01]  /*0310*/  S2UR UR5, SR_CgaCtaId ;  /* 0x00000000000579c3 */ /* 0x000e220000008800 */
[----:B------:R-:W-:Y:S01]  /*0320*/  UMOV UR4, 0x400 ;  /* 0x0000040000047882 */ /* 0x000fe20000000000 */
[C-C-:B------:R-:W-:Y:S02]  /*0330*/  IMAD.IADD R2, R5.reuse, 0x1, R14.reuse ;  /* 0x0000000105027824 */ /* 0x140fe400078e020e */
[----:B------:R-:W-:Y:S02]  /*0340*/  IMAD.MOV R4, RZ, RZ, -R14 ;  /* 0x000000ffff047224 */ /* 0x000fe400078e0a0e */
[----:B------:R-:W-:Y:S02]  /*0350*/  IMAD R19, R5, R6, UR8 ;  /* 0x0000000805137e24 */ /* 0x000fe4000f8e0206 */
[----:B------:R-:W1:Y:S01]  /*0360*/  LDC.64 R10, c[0x0][0x390] ;  /* 0x0000e400ff0a7b82 */ /* 0x000e620000000a00 */
[----:B0-----:R-:W-:-:S06]  /*0370*/  ULEA UR4, UR5, UR4, 0x18 ;  /* 0x0000000405047291 */ /* 0x001fcc000f8ec0ff */
[----:B------:R-:W-:-:S07]  /*0380*/  LEA R17, R5, UR4, 0x3 ;  /* 0x0000000405117c11 */ /* 0x000fce000f8e18ff */
.L_x_31:
[----:B-1----:R-:W-:-:S06]  /*0390*/  IMAD.WIDE R14, R19, 0x8, R10 ;  /* 0x00000008130e7825 */ /* 0x002fcc00078e020a */
[----:B------:R-:W2:Y:S01]  /*03a0*/  LDG.E.64 R14, desc[UR6][R14.64] ;  /* 0x000000060e0e7981 */ /* 0x000ea2000c1e1b00 */
[----:B------:R-:W-:Y:S01]  /*03b0*/  IADD3 R4, PT, PT, R4, 0x1, RZ ;  /* 0x0000000104047810 */ /* 0x000fe20007ffe0ff */
[----:B------:R-:W-:-:S03]  /*03c0*/  IMAD.IADD R19, R19, 0x1, R6 ;  /* 0x0000000113137824 */ /* 0x000fc600078e0206 */
[----:B------:R-:W-:Y:S01]  /*03d0*/  ISETP.NE.AND P0, PT, R4, RZ, PT ;  /* 0x000000ff0400720c */ /* 0x000fe20003f05270 */
[----:B--2---:R0:W-:Y:S02]  /*03e0*/  STS.64 [R17], R14 ;  /* 0x0000000e11007388 */ /* 0x0041e40000000a00 */
[----:B0-----:R-:W-:-:S10]  /*03f0*/  VIADD R17, R17, 0x8 ;  /* 0x0000000811117836 */ /* 0x001fd40000000000 */
[----:B------:R-:W-:Y:S05]  /*0400*/  @P0 BRA `(.L_x_31) ;  /* 0xfffffffc00e00947 */ /* 0x000fea000383ffff */
.L_x_30:
[----:B------:R-:W-:Y:S05]  /*0410*/  BSYNC.RECONVERGENT B1 ;  /* 0x0000000000017941 */ /* 0x000fea0003800200 */
.L_x_29:
[----:B------:R-:W-:Y:S05]  /*0420*/  @P2 BRA `(.L_x_28) ;  /* 0x0000000400e42947 */ /* 0x000fea0003800000 */
[----:B------:R-:W0:Y:S01]  /*0430*/  S2UR UR5, SR_CgaCtaId ;  /* 0x00000000000579c3 */ /* 0x000e220000008800 */
[----:B------:R-:W-:Y:S01]  /*0440*/  IMAD.IADD R4, R0, 0x1, -R2 ;  /* 0x0000000100047824 */ /* 0x000fe200078e0a02 */
[----:B------:R-:W-:Y:S01]  /*0450*/  UMOV UR4, 0x400 ;  /* 0x0000040000047882 */ /* 0x000fe20000000000 */
[----:B------:R-:W-:Y:S01]  /*0460*/  BSSY.RECONVERGENT B1, `(.L_x_32) ;  /* 0x0000043000017945 */ /* 0x000fe20003800200 */
[----:B------:R-:W-:Y:S01]  /*0470*/  PLOP3.LUT P0, PT, PT, PT, PT, 0x80, 0x8 ;  /* 0x000000000008781c */ /* 0x000fe20003f0f070 */
[----:B------:R-:W-:Y:S01]  /*0480*/  IMAD R27, R2, R6, UR8 ;  /* 0x00000008021b7e24 */ /* 0x000fe2000f8e0206 */
[----:B------:R-:W-:Y:S01]  /*0490*/  ISETP.GT.AND P2, PT, R4, 0xc, PT ;  /* 0x0000000c0400780c */ /* 0x000fe20003f44270 */
[----:B0-----:R-:W-:-:S06]  /*04a0*/  ULEA UR4, UR5, UR4, 0x18 ;  /* 0x0000000405047291 */ /* 0x001fcc000f8ec0ff */
[----:B------:R-:W-:-:S04]  /*04b0*/  LEA R29, R2, UR4, 0x3 ;  /* 0x00000004021d7c11 */ /* 0x000fc8000f8e18ff */
[----:B------:R-:W-:Y:S02]  /*04c0*/  IADD3 R29, PT, PT, R29, 0x10, RZ ;  /* 0x000000101d1d7810 */ /* 0x000fe40007ffe0ff */
[----:B------:R-:W-:Y:S05]  /*04d0*/  @!P2 BRA `(.L_x_33) ;  /* 0x0000000000eca947 */ /* 0x000fea0003800000 */
[----:B------:R-:W-:Y:S01]  /*04e0*/  PLOP3.LUT P0, PT, PT, PT, PT, 0x8, 0x80 ;  /* 0x000000000080781c */ /* 0x000fe20003f0e170 */
[----:B------:R-:W-:-:S12]  /*04f0*/  VIADD R4, R0, 0xfffffff4 ;  /* 0xfffffff400047836 */ /* 0x000fd80000000000 */
.L_x_34:
[----:B------:R-:W0:Y:S02]  /*0500*/  LDC.64 R10, c[0x0][0x390] ;  /* 0x0000e400ff0a7b82 */ /* 0x000e240000000a00 */
[----:B0-----:R-:W-:-:S05]  /*0510*/  IMAD.WIDE R16, R27, 0x8, R10 ;  /* 0x000000081b107825 */ /* 0x001fca00078e020a */
[----:B------:R0:W2:Y:S01]  /*0520*/  LDG.E.64 R14, desc[UR6][R16.64] ;  /* 0x00000006100e7981 */ /* 0x0000a2000c1e1b00 */
[----:B------:R-:W-:-:S05]  /*0530*/  IMAD.WIDE R20, R6, 0x8, R16 ;  /* 0x0000000806147825 */ /* 0x000fca00078e0210 */
[----:B------:R1:W3:Y:S01]  /*0540*/  LDG.E.64 R18, desc[UR6][R20.64] ;  /* 0x0000000614127981 */ /* 0x0002e2000c1e1b00 */
[C---:B------:R-:W-:Y:S02]  /*0550*/  IMAD R27, R6.reuse, 0x4, R27 ;  /* 0x00000004061b7824 */ /* 0x040fe400078e021b */
[----:B0-----:R-:W-:-:S05]  /*0560*/  IMAD.WIDE R16, R6, 0x8, R20 ;  /* 0x0000000806107825 */ /* 0x001fca00078e0214 */
[----:B------:R0:W4:Y:S01]  /*0570*/  LDG.E.64 R24, desc[UR6][R16.64] ;  /* 0x0000000610187981 */ /* 0x000122000c1e1b00 */
[----:B------:R-:W-:-:S04]  /*0580*/  IMAD.WIDE R22, R6, 0x8, R16 ;  /* 0x0000000806167825 */ /* 0x000fc800078e0210 */
[----:B-1----:R-:W-:Y:S02]  /*0590*/  IMAD.WIDE R20, R27, 0x8, R10 ;  /* 0x000000081b147825 */ /* 0x002fe400078e020a */
[----:B------:R-:W4:Y:S02]  /*05a0*/  LDG.E.64 R22, desc[UR6][R22.64] ;  /* 0x0000000616167981 */ /* 0x000f24000c1e1b00 */
[C---:B0-----:R-:W-:Y:S02]  /*05b0*/  IMAD.WIDE R16, R6.reuse, 0x8, R20 ;  /* 0x0000000806107825 */ /* 0x041fe400078e0214 */
[----:B--2---:R0:W-:Y:S04]  /*05c0*/  STS.64 [R29+-0x10], R14 ;  /* 0xfffff00e1d007388 */ /* 0x0041e80000000a00 */
[----:B---3--:R1:W-:Y:S04]  /*05d0*/  STS.64 [R29+-0x8], R18 ;  /* 0xfffff8121d007388 */ /* 0x0083e80000000a00 */
[----:B0-----:R-:W2:Y:S04]  /*05e0*/  LDG.E.64 R14, desc[UR6][R20.64] ;  /* 0x00000006140e7981 */ /* 0x001ea8000c1e1b00 */
[----:B-1----:R0:W3:Y:S01]  /*05f0*/  LDG.E.64 R18, desc[UR6][R16.64] ;  /* 0x0000000610127981 */ /* 0x0020e2000c1e1b00 */
[----:B------:R-:W-:-:S03]  /*0600*/  IMAD R27, R6, 0x4, R27 ;  /* 0x00000004061b7824 */ /* 0x000fc600078e021b */
[----:B----4-:R1:W-:Y:S04]  /*0610*/  STS.64 [R29], R24 ;  /* 0x000000181d007388 */ /* 0x0103e80000000a00 */
[----:B------:R4:W-:Y:S01]  /*0620*/  STS.64 [R29+0x8], R22 ;  /* 0x000008161d007388 */ /* 0x0009e20000000a00 */
[----:B0-----:R-:W-:-:S04]  /*0630*/  IMAD.WIDE R16, R6, 0x8, R16 ;  /* 0x0000000806107825 */ /* 0x001fc800078e0210 */
[----:B-1----:R-:W-:Y:S01]  /*0640*/  IMAD.WIDE R24, R27, 0x8, R10 ;  /* 0x000000081b187825 */ /* 0x002fe200078e020a */
[----:B----4-:R0:W4:Y:S03]  /*0650*/  LDG.E.64 R22, desc[UR6][R16.64] ;  /* 0x0000000610167981 */ /* 0x010126000c1e1b00 */
[----:B------:R-:W-:-:S06]  /*0660*/  IMAD.WIDE R20, R6, 0x8, R16 ;  /* 0x0000000806147825 */ /* 0x000fcc00078e0210 */
[----:B------:R-:W4:Y:S01]  /*0670*/  LDG.E.64 R20, desc[UR6][R20.64] ;  /* 0x0000000614147981 */ /* 0x000f22000c1e1b00 */
[----:B0-----:R-:W-:-:S03]  /*0680*/  IMAD.WIDE R16, R6, 0x8, R24 ;  /* 0x0000000806107825 */ /* 0x001fc600078e0218 */
[----:B--2---:R0:W-:Y:S04]  /*0690*/  STS.64 [R29+0x10], R14 ;  /* 0x0000100e1d007388 */ /* 0x0041e80000000a00 */
[----:B---3--:R1:W-:Y:S04]  /*06a0*/  STS.64 [R29+0x18], R18 ;  /* 0x000018121d007388 */ /* 0x0083e80000000a00 */
[----:B0-----:R0:W2:Y:S04]  /*06b0*/  LDG.E.64 R14, desc[UR6][R24.64] ;  /* 0x00000006180e7981 */ /* 0x0010a8000c1e1b00 */
[----:B-1----:R1:W3:Y:S01]  /*06c0*/  LDG.E.64 R18, desc[UR6][R16.64] ;  /* 0x0000000610127981 */ /* 0x0022e2000c1e1b00 */
[----:B------:R-:W-:-:S05]  /*06d0*/  LEA R27, R6, R27, 0x2 ;  /* 0x0000001b061b7211 */ /* 0x000fca00078e10ff */
[----:B------:R-:W-:-:S04]  /*06e0*/  IMAD.WIDE R10, R27, 0x8, R10 ;  /* 0x000000081b0a7825 */ /* 0x000fc800078e020a */
[C---:B0-----:R-:W-:Y:S01]  /*06f0*/  IMAD.WIDE R24, R6.reuse, 0x8, R10 ;  /* 0x0000000806187825 */ /* 0x041fe200078e020a */
[----:B----4-:R-:W-:Y:S03]  /*0700*/  STS.64 [R29+0x20], R22 ;  /* 0x000020161d007388 */ /* 0x010fe60000000a00 */
[C---:B-1----:R-:W-:Y:S01]  /*0710*/  IMAD.WIDE R16, R6.reuse, 0x8, R16 ;  /* 0x0000000806107825 */ /* 0x042fe200078e0210 */
[----:B------:R0:W-:Y:S04]  /*0720*/  STS.64 [R29+0x28], R20 ;  /* 0x000028141d007388 */ /* 0x0001e80000000a00 */
[----:B------:R-:W4:Y:S01]  /*0730*/  LDG.E.64 R10, desc[UR6][R10.64] ;  /* 0x000000060a0a7981 */ /* 0x000f22000c1e1b00 */
[----:B0-----:R-:W-:-:S06]  /*0740*/  IMAD.WIDE R20, R6, 0x8, R16 ;  /* 0x0000000806147825 */ /* 0x001fcc00078e0210 */
[----:B------:R-:W4:Y:S04]  /*0750*/  LDG.E.64 R20, desc[UR6][R20.64] ;  /* 0x0000000614147981 */ /* 0x000f28000c1e1b00 */
[----:B--2---:R0:W-:Y:S04]  /*0760*/  STS.64 [R29+0x30], R14 ;  /* 0x0000300e1d007388 */ /* 0x0041e80000000a00 */
[----:B---3--:R1:W-:Y:S01]  /*0770*/  STS.64 [R29+0x38], R18 ;  /* 0x000038121d007388 */ /* 0x0083e20000000a00 */
[----:B0-----:R-:W-:-:S03]  /*0780*/  IMAD.WIDE R14, R6, 0x8, R24 ;  /* 0x00000008060e7825 */ /* 0x001fc600078e0218 */
[----:B------:R-:W2:Y:S04]  /*0790*/  LDG.E.64 R24, desc[UR6][R24.64] ;  /* 0x0000000618187981 */ /* 0x000ea8000c1e1b00 */
[----:B-1----:R0:W3:Y:S04]  /*07a0*/  LDG.E.64 R18, desc[UR6][R16.64] ;  /* 0x0000000610127981 */ /* 0x0020e8000c1e1b00 */
[----:B------:R-:W3:Y:S01]  /*07b0*/  LDG.E.64 R22, desc[UR6][R14.64] ;  /* 0x000000060e167981 */ /* 0x000ee2000c1e1b00 */
[----:B0-----:R-:W-:-:S06]  /*07c0*/  IMAD.WIDE R16, R6, 0x8, R14 ;  /* 0x0000000806107825 */ /* 0x001fcc00078e020e */
[----:B------:R-:W3:Y:S01]  /*07d0*/  LDG.E.64 R16, desc[UR6][R16.64] ;  /* 0x0000000610107981 */ /* 0x000ee2000c1e1b00 */
[----:B------:R-:W-:-:S05]  /*07e0*/  VIADD R2, R2, 0x10 ;  /* 0x0000001002027836 */ /* 0x000fca0000000000 */
[----:B------:R-:W-:Y:S01]  /*07f0*/  ISETP.GE.AND P2, PT, R2, R4, PT ;  /* 0x000000040200720c */ /* 0x000fe20003f46270 */
[----:B----4-:R-:W-:Y:S01]  /*0800*/  STS.64 [R29+0x48], R20 ;  /* 0x000048141d007388 */ /* 0x010fe20000000a00 */
[----:B------:R-:W-:-:S03]  /*0810*/  IMAD R27, R6, 0x4, R27 ;  /* 0x00000004061b7824 */ /* 0x000fc600078e021b */
[----:B------:R-:W-:Y:S04]  /*0820*/  STS.64 [R29+0x50], R10 ;  /* 0x0000500a1d007388 */ /* 0x000fe80000000a00 */
[----:B--2---:R-:W-:Y:S04]  /*0830*/  STS.64 [R29+0x58], R24 ;  /* 0x000058181d007388 */ /* 0x004fe80000000a00 */
[----:B---3--:R-:W-:Y:S04]  /*0840*/  STS.64 [R29+0x40], R18 ;  /* 0x000040121d007388 */ /* 0x008fe80000000a00 */
[----:B------:R-:W-:Y:S04]  /*0850*/  STS.64 [R29+0x60], R22 ;  /* 0x000060161d007388 */ /* 0x000fe80000000a00 */
[----:B------:R0:W-:Y:S02]  /*0860*/  STS.64 [R29+0x68], R16 ;  /* 0x000068101d007388 */ /* 0x0001e40000000a00 */
[----:B0-----:R-:W-:Y:S01]  /*0870*/  VIADD R29, R29, 0x80 ;  /* 0x000000801d1d7836 */ /* 0x001fe20000000000 */
[----:B------:R-:W-:Y:S06]  /*0880*/  @!P2 BRA `(.L_x_34) ;  /* 0xfffffffc001ca947 */ /* 0x000fec000383ffff */
.L_x_33:
[----:B------:R-:W-:Y:S05]  /*0890*/  BSYNC.RECONVERGENT B1 ;  /* 0x0000000000017941 */ /* 0x000fea0003800200 */
.L_x_32:
[----:B------:R-:W-:Y:S01]  /*08a0*/  IADD3 R4, PT, PT, R0, -R2, RZ ;  /* 0x8000000200047210 */ /* 0x000fe20007ffe0ff */
[----:B------:R-:W-:Y:S03]  /*08b0*/  BSSY.RECONVERGENT B1, `(.L_x_35) ;  /* 0x0000021000017945 */ /* 0x000fe60003800200 */
[----:B------:R-:W-:-:S13]  /*08c0*/  ISETP.GT.AND P2, PT, R4, 0x4, PT ;  /* 0x000000040400780c */ /* 0x000fda0003f44270 */
[----:B------:R-:W-:Y:S05]  /*08d0*/  @!P2 BRA `(.L_x_36) ;  /* 0x000000000078a947 */ /* 0x000fea0003800000 */
[----:B------:R-:W0:Y:S02]  /*08e0*/  LDC.64 R16, c[0x0][0x390] ;  /* 0x0000e400ff107b82 */ /* 0x000e240000000a00 */
[----:B0-----:R-:W-:-:S05]  /*08f0*/  IMAD.WIDE R24, R27, 0x8, R16 ;  /* 0x000000081b187825 */ /* 0x001fca00078e0210 */
[----:B------:R-:W2:Y:S01]  /*0900*/  LDG.E.64 R10, desc[UR6][R24.64] ;  /* 0x00000006180a7981 */ /* 0x000ea2000c1e1b00 */
[C---:B------:R-:W-:Y:S02]  /*0910*/  IMAD R27, R6.reuse, 0x4, R27 ;  /* 0x00000004061b7824 */ /* 0x040fe400078e021b */
[----:B------:R-:W-:-:S04]  /*0920*/  IMAD.WIDE R22, R6, 0x8, R24 ;  /* 0x0000000806167825 */ /* 0x000fc800078e0218 */
[----:B------:R-:W-:-:S04]  /*0930*/  IMAD.WIDE R16, R27, 0x8, R16 ;  /* 0x000000081b107825 */ /* 0x000fc800078e0210 */
[C---:B------:R-:W-:Y:S02]  /*0940*/  IMAD.WIDE R20, R6.reuse, 0x8, R22 ;  /* 0x0000000806147825 */ /* 0x040fe400078e0216 */
[----:B------:R-:W3:Y:S02]  /*0950*/  LDG.E.64 R22, desc[UR6][R22.64] ;  /* 0x0000000616167981 */ /* 0x000ee4000c1e1b00 */
[C---:B------:R-:W-:Y:S02]  /*0960*/  IMAD.WIDE R14, R6.reuse, 0x8, R16 ;  /* 0x00000008060e7825 */ /* 0x040fe400078e0210 */
[----:B------:R-:W4:Y:S02]  /*0970*/  LDG.E.64 R16, desc[UR6][R16.64] ;  /* 0x0000000610107981 */ /* 0x000f24000c1e1b00 */
[C---:B------:R-:W-:Y:S02]  /*0980*/  IMAD.WIDE R18, R6.reuse, 0x8, R20 ;  /* 0x0000000806127825 */ /* 0x040fe400078e0214 */
[----:B------:R-:W4:Y:S04]  /*0990*/  LDG.E.64 R20, desc[UR6][R20.64] ;  /* 0x0000000614147981 */ /* 0x000f28000c1e1b00 */
[----:B------:R-:W4:Y:S04]  /*09a0*/  LDG.E.64 R18, desc[UR6][R18.64] ;  /* 0x0000000612127981 */ /* 0x000f28000c1e1b00 */
[----:B--2---:R0:W-:Y:S02]  /*09b0*/  STS.64 [R29+-0x10], R10 ;  /* 0xfffff00a1d007388 */ /* 0x0041e40000000a00 */
[----:B0-----:R-:W-:-:S02]  /*09c0*/  IMAD.WIDE R10, R6, 0x8, R14 ;  /* 0x00000008060a7825 */ /* 0x001fc400078e020e */
[----:B------:R-:W2:Y:S02]  /*09d0*/  LDG.E.64 R14, desc[UR6][R14.64] ;  /* 0x000000060e0e7981 */ /* 0x000ea4000c1e1b00 */
[----:B------:R-:W-:Y:S02]  /*09e0*/  IMAD.WIDE R24, R6, 0x8, R10 ;  /* 0x0000000806187825 */ /* 0x000fe400078e020a */
[----:B------:R-:W2:Y:S04]  /*09f0*/  LDG.E.64 R10, desc[UR6][R10.64] ;  /* 0x000000060a0a7981 */ /* 0x000ea8000c1e1b00 */
[----:B------:R-:W2:Y:S01]  /*0a00*/  LDG.E.64 R24, desc[UR6][R24.64] ;  /* 0x0000000618187981 */ /* 0x000ea2000c1e1b00 */
[----:B------:R-:W-:Y:S01]  /*0a10*/  PLOP3.LUT P0, PT, PT, PT, PT, 0x8, 0x80 ;  /* 0x000000000080781c */ /* 0x000fe20003f0e170 */
[----:B------:R-:W-:-:S02]  /*0a20*/  VIADD R2, R2, 0x8 ;  /* 0x0000000802027836 */ /* 0x000fc40000000000 */
[----:B---3--:R-:W-:Y:S01]  /*0a30*/  STS.64 [R29+-0x8], R22 ;  /* 0xfffff8161d007388 */ /* 0x008fe20000000a00 */
[----:B------:R-:W-:-:S03]  /*0a40*/  IMAD R27, R6, 0x4, R27 ;  /* 0x00000004061b7824 */ /* 0x000fc600078e021b */
[----:B----4-:R-:W-:Y:S04]  /*0a50*/  STS.64 [R29], R20 ;  /* 0x000000141d007388 */ /* 0x010fe80000000a00 */
[----:B------:R-:W-:Y:S04]  /*0a60*/  STS.64 [R29+0x8], R18 ;  /* 0x000008121d007388 */ /* 0x000fe80000000a00 */
[----:B------:R-:W-:Y:S04]  /*0a70*/  STS.64 [R29+0x10], R16 ;  /* 0x000010101d007388 */ /* 0x000fe80000000a00 */
[----:B--2---:R-:W-:Y:S04]  /*0a80*/  STS.64 [R29+0x18], R14 ;  /* 0x0000180e1d007388 */ /* 0x004fe80000000a00 */
[----:B------:R-:W-:Y:S04]  /*0a90*/  STS.64 [R29+0x20], R10 ;  /* 0x0000200a1d007388 */ /* 0x000fe80000000a00 */
[----:B------:R0:W-:Y:S02]  /*0aa0*/  STS.64 [R29+0x28], R24 ;  /* 0x000028181d007388 */ /* 0x0001e40000000a00 */
[----:B0-----:R-:W-:-:S07]  /*0ab0*/  IADD3 R29, PT, PT, R29, 0x40, RZ ;  /* 0x000000401d1d7810 */ /* 0x001fce0007ffe0ff */
.L_x_36:
[----:B------:R-:W-:Y:S05]  /*0ac0*/  BSYNC.RECONVERGENT B1 ;  /* 0x0000000000017941 */ /* 0x000fea0003800200 */
.L_x_35:
[----:B------:R-:W-:-:S13]  /*0ad0*/  ISETP.LT.OR P0, PT, R2, R0, P0 ;  /* 0x000000000200720c */ /* 0x000fda0000701670 */
[----:B------:R-:W-:Y:S05]  /*0ae0*/  @!P0 BRA `(.L_x_28) ;  /* 0x0000000000348947 */ /* 0x000fea0003800000 */
[----:B------:R-:W0:Y:S02]  /*0af0*/  LDC.64 R14, c[0x0][0x390] ;  /* 0x0000e400ff0e7b82 */ /* 0x000e240000000a00 */
[----:B0-----:R-:W-:-:S04]  /*0b00*/  IMAD.WIDE R14, R27, 0x8, R14 ;  /* 0x000000081b0e7825 */ /* 0x001fc800078e020e */
[C---:B------:R-:W-:Y:S02]  /*0b10*/  IMAD.WIDE R16, R6.reuse, 0x8, R14 ;  /* 0x0000000806107825 */ /* 0x040fe400078e020e */
[----:B------:R-:W2:Y:S02]  /*0b20*/  LDG.E.64 R14, desc[UR6][R14.64] ;  /* 0x000000060e0e7981 */ /* 0x000ea4000c1e1b00 */
[C---:B------:R-:W-:Y:S02]  /*0b30*/  IMAD.WIDE R18, R6.reuse, 0x8, R16 ;  /* 0x0000000806127825 */ /* 0x040fe400078e0210 */
[----:B------:R-:W3:Y:S02]  /*0b40*/  LDG.E.64 R16, desc[UR6][R16.64] ;  /* 0x0000000610107981 */ /* 0x000ee4000c1e1b00 */
[----:B------:R-:W-:Y:S02]  /*0b50*/  IMAD.WIDE R10, R6, 0x8, R18 ;  /* 0x00000008060a7825 */ /* 0x000fe400078e0212 */
[----:B------:R-:W4:Y:S04]  /*0b60*/  LDG.E.64 R18, desc[UR6][R18.64] ;  /* 0x0000000612127981 */ /* 0x000f28000c1e1b00 */
[----:B------:R-:W4:Y:S04]  /*0b70*/  LDG.E.64 R10, desc[UR6][R10.64] ;  /* 0x000000060a0a7981 */ /* 0x000f28000c1e1b00 */
[----:B--2---:R0:W-:Y:S04]  /*0b80*/  STS.64 [R29+-0x10], R14 ;  /* 0xfffff00e1d007388 */ /* 0x0041e80000000a00 */
[----:B---3--:R0:W-:Y:S04]  /*0b90*/  STS.64 [R29+-0x8], R16 ;  /* 0xfffff8101d007388 */ /* 0x0081e80000000a00 */
[----:B----4-:R0:W-:Y:S04]  /*0ba0*/  STS.64 [R29], R18 ;  /* 0x000000121d007388 */ /* 0x0101e80000000a00 */
[----:B------:R0:W-:Y:S02]  /*0bb0*/  STS.64 [R29+0x8], R10 ;  /* 0x0000080a1d007388 */ /* 0x0001e40000000a00 */
.L_x_28:
[----:B------:R-:W-:Y:S05]  /*0bc0*/  BSYNC.RECONVERGENT B0 ;  /* 0x0000000000007941 */ /* 0x000fea0003800200 */
.L_x_27:
[----:B------:R-:W-:Y:S01]  /*0bd0*/  BAR.SYNC.DEFER_BLOCKING 0x0 ;  /* 0x0000000000007b1d */ /* 0x000fe20000010000 */
[----:B------:R-:W-:Y:S02]  /*0be0*/  IMAD.SHL.U32 R0, R6, 0x10, RZ ;  /* 0x0000001006007824 */ /* 0x000fe400078e00ff */
[----:B0-----:R-:W-:Y:S02]  /*0bf0*/  IMAD.MOV.U32 R10, RZ, RZ, -0x1 ;  /* 0xffffffffff0a7424 */ /* 0x001fe400078e00ff */
[----:B------:R-:W-:Y:S01]  /*0c00*/  IMAD.MOV.U32 R11, RZ, RZ, -0x100001 ;  /* 0xffefffffff0b7424 */ /* 0x000fe200078e00ff */
[----:B------:R-:W-:Y:S04]  /*0c10*/  BSSY.RECONVERGENT B0, `(.L_x_37) ;  /* 0x00000bc000007945 */ /* 0x000fe80003800200 */
[----:B------:R-:W-:Y:S05]  /*0c20*/  @!P1 BRA `(.L_x_38) ;  /* 0x0000000800e89947 */ /* 0x000fea0003800000 */
[----:B------:R-:W-:Y:S01]  /*0c30*/  VIMNMX R2, PT, PT, R7, R6, PT ;  /* 0x0000000607027248 */ /* 0x000fe20003fe0100 */
[----:B------:R-:W-:Y:S01]  /*0c40*/  BSSY.RECONVERGENT B1, `(.L_x_39) ;  /* 0x000005a000017945 */ /* 0x000fe20003800200 */
[----:B------:R-:W-:Y:S01]  /*0c50*/  VIADD R8, R8, 0xffffffff ;  /* 0xffffffff08087836 */ /* 0x000fe20000000000 */
[----:B------:R-:W-:Y:S01]  /*0c60*/  MOV R11, 0xffefffff ;  /* 0xffefffff000b7802 */ /* 0x000fe20000000f00 */
[----:B------:R-:W-:Y:S01]  /*0c70*/  IMAD.MOV.U32 R10, RZ, RZ, -0x1 ;  /* 0xffffffffff0a7424 */ /* 0x000fe200078e00ff */
[----:B------:R-:W-:-:S04]  /*0c80*/  VIADDMNMX R2, R5, 0x1, R2, !PT ;  /* 0x0000000105027846 */ /* 0x000fc80007800102 */
[C---:B------:R-:W-:Y:S01]  /*0c90*/  IADD3 R4, PT, PT, -R5.reuse, R2, RZ ;  /* 0x0000000205047210 */ /* 0x040fe20007ffe1ff */
[----:B------:R-:W-:-:S03]  /*0ca0*/  IMAD.IADD R2, R5, 0x1, -R2 ;  /* 0x0000000105027824 */ /* 0x000fc600078e0a02 */
[----:B------:R-:W-:Y:S02]  /*0cb0*/  LOP3.LUT R7, R4, 0x7, RZ, 0xc0, !PT ;  /* 0x0000000704077812 */ /* 0x000fe400078ec0ff */
[----:B------:R-:W-:Y:S02]  /*0cc0*/  ISETP.GT.U32.AND P1, PT, R2, -0x8, PT ;  /* 0xfffffff80200780c */ /* 0x000fe40003f24070 */
[----:B------:R-:W-:-:S11]  /*0cd0*/  ISETP.NE.AND P0, PT, R7, RZ, PT ;  /* 0x000000ff0700720c */ /* 0x000fd60003f05270 */
[----:B------:R-:W-:Y:S05]  /*0ce0*/  @P1 BRA `(.L_x_40) ;  /* 0x00000004003c1947 */ /* 0x000fea0003800000 */
[----:B------:R-:W0:Y:S01]  /*0cf0*/  S2R R11, SR_CgaCtaId ;  /* 0x00000000000b7919 */ /* 0x000e220000008800 */
[----:B------:R-:W-:Y:S01]  /*0d00*/  MOV R28, 0x400 ;  /* 0x00000400001c7802 */ /* 0x000fe20000000f00 */
[----:B------:R-:W-:Y:S01]  /*0d10*/  IMAD.MOV.U32 R27, RZ, RZ, RZ ;  /* 0x000000ffff1b7224 */ /* 0x000fe200078e00ff */
[----:B------:R-:W-:Y:S01]  /*0d20*/  LOP3.LUT R26, R4, 0xfffffff8, RZ, 0xc0, !PT ;  /* 0xfffffff8041a7812 */ /* 0x000fe200078ec0ff */
[----:B------:R-:W-:Y:S01]  /*0d30*/  IMAD.MOV.U32 R10, RZ, RZ, -0x1 ;  /* 0xffffffffff0a7424 */ /* 0x000fe200078e00ff */
[----:B0-----:R-:W-:Y:S01]  /*0d40*/  LEA R28, R11, R28, 0x18 ;  /* 0x0000001c0b1c7211 */ /* 0x001fe200078ec0ff */
[----:B------:R-:W-:-:S07]  /*0d50*/  IMAD.MOV.U32 R11, RZ, RZ, -0x100001 ;  /* 0xffefffffff0b7424 */ /* 0x000fce00078e00ff */
.L_x_41:
[----:B------:R-:W0:Y:S01]  /*0d60*/  LDC.64 R14, c[0x0][0x3a8] ;  /* 0x0000ea00ff0e7b82 */ /* 0x000e220000000a00 */
[----:B------:R-:W-:-:S04]  /*0d70*/  IMAD R17, R8, R6, R5 ;  /* 0x0000000608117224 */ /* 0x000fc800078e0205 */
[----:B0-----:R-:W-:-:S05]  /*0d80*/  IMAD.WIDE R14, R17, 0x8, R14 ;  /* 0x00000008110e7825 */ /* 0x001fca00078e020e */
[----:B------:R-:W2:Y:S04]  /*0d90*/  LDG.E.64 R16, desc[UR6][R14.64] ;  /* 0x000000060e107981 */ /* 0x000ea8000c1e1b00 */
[----:B------:R-:W3:Y:S04]  /*0da0*/  LDG.E.64 R18, desc[UR6][R14.64+0x8] ;  /* 0x000008060e127981 */ /* 0x000ee8000c1e1b00 */
[----:B------:R-:W4:Y:S04]  /*0db0*/  LDG.E.64 R20, desc[UR6][R14.64+0x10] ;  /* 0x000010060e147981 */ /* 0x000f28000c1e1b00 */
[----:B------:R-:W4:Y:S01]  /*0dc0*/  LDG.E.64 R22, desc[UR6][R14.64+0x18] ;  /* 0x000018060e167981 */ /* 0x000f22000c1e1b00 */
[----:B------:R-:W-:-:S05]  /*0dd0*/  LEA R29, R5, R28, 0x3 ;  /* 0x0000001c051d7211 */ /* 0x000fca00078e18ff */
[----:B------:R-:W2:Y:S02]  /*0de0*/  LDS.64 R24, [R29] ;  /* 0x000000001d187984 */ /* 0x000ea40000000a00 */
[----:B--2---:R-:W-:Y:S02]  /*0df0*/  DADD R16, R16, R24 ;  /* 0x0000000010107229 */ /* 0x004fe40000000018 */
[----:B------:R-:W-:Y:S06]  /*0e00*/  LDS.64 R24, [R29+0x20] ;  /* 0x000020001d187984 */ /* 0x000fec0000000a00 */
[----:B-----5:R-:W-:-:S08]  /*0e10*/  DADD R16, R12, R16 ;  /* 0x000000000c107229 */ /* 0x020fd00000000010 */
[----:B------:R-:W-:-:S06]  /*0e20*/  DSETP.GT.AND P6, PT, R16, R10, PT ;  /* 0x0000000a1000722a */ /* 0x000fcc0003fc4000 */
[----:B------:R-:W-:Y:S02]  /*0e30*/  FSEL R10, R16, R10, P6 ;  /* 0x0000000a100a7208 */ /* 0x000fe40003000000 */
[----:B------:R-:W-:Y:S02]  /*0e40*/  FSEL R11, R17, R11, P6 ;  /* 0x0000000b110b7208 */ /* 0x000fe40003000000 */
[----:B------:R-:W3:Y:S02]  /*0e50*/  LDS.64 R16, [R29+0x8] ;  /* 0x000008001d107984 */ /* 0x000ee40000000a00 */
[----:B---3--:R-:W-:Y:S02]  /*0e60*/  DADD R18, R18, R16 ;  /* 0x0000000012127229 */ /* 0x008fe40000000010 */
[----:B------:R-:W4:Y:S06]  /*0e70*/  LDS.64 R16, [R29+0x10] ;  /* 0x000010001d107984 */ /* 0x000f2c0000000a00 */
[----:B------:R-:W-:-:S08]  /*0e80*/  DADD R18, R12, R18 ;  /* 0x000000000c127229 */ /* 0x000fd00000000012 */
[----:B------:R-:W-:-:S06]  /*0e90*/  DSETP.GT.AND P1, PT, R18, R10, PT ;  /* 0x0000000a1200722a */ /* 0x000fcc0003f24000 */
[----:B------:R-:W-:Y:S02]  /*0ea0*/  FSEL R10, R18, R10, P1 ;  /* 0x0000000a120a7208 */ /* 0x000fe40000800000 */
[----:B------:R-:W-:Y:S02]  /*0eb0*/  FSEL R11, R19, R11, P1 ;  /* 0x0000000b130b7208 */ /* 0x000fe40000800000 */
[----:B------:R-:W2:Y:S01]  /*0ec0*/  LDG.E.64 R18, desc[UR6][R14.64+0x28] ;  /* 0x000028060e127981 */ /* 0x000ea2000c1e1b00 */
[----:B----4-:R-:W-:-:S03]  /*0ed0*/  DADD R16, R20, R16 ;  /* 0x0000000014107229 */ /* 0x010fc60000000010 */
[----:B------:R-:W0:Y:S05]  /*0ee0*/  LDS.64 R20, [R29+0x18] ;  /* 0x000018001d147984 */ /* 0x000e2a0000000a00 */
[----:B------:R-:W-:-:S08]  /*0ef0*/  DADD R16, R12, R16 ;  /* 0x000000000c107229 */ /* 0x000fd00000000010 */
[----:B------:R-:W-:Y:S02]  /*0f00*/  DSETP.GT.AND P2, PT, R16, R10, PT ;  /* 0x0000000a1000722a */ /* 0x000fe40003f44000 */
[----:B0-----:R-:W-:Y:S01]  /*0f10*/  DADD R20, R22, R20 ;  /* 0x0000000016147229 */ /* 0x001fe20000000014 */
[----:B------:R-:W3:Y:S03]  /*0f20*/  LDG.E.64 R22, desc[UR6][R14.64+0x20] ;  /* 0x000020060e167981 */ /* 0x000ee6000c1e1b00 */
[----:B------:R-:W-:Y:S02]  /*0f30*/  FSEL R10, R16, R10, P2 ;  /* 0x0000000a100a7208 */ /* 0x000fe40001000000 */
[----:B------:R-:W-:Y:S02]  /*0f40*/  FSEL R11, R17, R11, P2 ;  /* 0x0000000b110b7208 */ /* 0x000fe40001000000 */
[----:B------:R-:W4:Y:S01]  /*0f50*/  LDG.E.64 R16, desc[UR6][R14.64+0x30] ;  /* 0x000030060e107981 */ /* 0x000f22000c1e1b00 */
[----:B------:R-:W-:-:S08]  /*0f60*/  DADD R20, R12, R20 ;  /* 0x000000000c147229 */ /* 0x000fd00000000014 */
[----:B------:R-:W-:-:S06]  /*0f70*/  DSETP.GT.AND P3, PT, R20, R10, PT ;  /* 0x0000000a1400722a */ /* 0x000fcc0003f64000 */
[----:B------:R-:W-:Y:S02]  /*0f80*/  FSEL R10, R20, R10, P3 ;  /* 0x0000000a140a7208 */ /* 0x000fe40001800000 */
[----:B------:R-:W-:Y:S02]  /*0f90*/  FSEL R11, R21, R11, P3 ;  /* 0x0000000b150b7208 */ /* 0x000fe40001800000 */
[----:B------:R0:W4:Y:S04]  /*0fa0*/  LDG.E.64 R20, desc[UR6][R14.64+0x38] ;  /* 0x000038060e147981 */ /* 0x000128000c1e1b00 */
[----:B0-----:R-:W-:Y:S01]  /*0fb0*/  LDS.64 R14, [R29+0x30] ;  /* 0x000030001d0e7984 */ /* 0x001fe20000000a00 */
[----:B------:R-:W-:Y:S01]  /*0fc0*/  SEL R2, R5, R2, P6 ;  /* 0x0000000205027207 */ /* 0x000fe20003000000 */
[----:B------:R-:W-:-:S02]  /*0fd0*/  VIADD R27, R27, 0x8 ;  /* 0x000000081b1b7836 */ /* 0x000fc40000000000 */
[C---:B------:R-:W-:Y:S02]  /*0fe0*/  @P1 VIADD R2, R5.reuse, 0x1 ;  /* 0x0000000105021836 */ /* 0x040fe40000000000 */
[----:B------:R-:W-:Y:S01]  /*0ff0*/  @P2 VIADD R2, R5, 0x2 ;  /* 0x0000000205022836 */ /* 0x000fe20000000000 */
[----:B------:R-:W-:Y:S01]  /*1000*/  ISETP.NE.AND P2, PT, R27, R26, PT ;  /* 0x0000001a1b00720c */ /* 0x000fe20003f45270 */
[----:B------:R-:W-:Y:S01]  /*1010*/  @P3 VIADD R2, R5, 0x3 ;  /* 0x0000000305023836 */ /* 0x000fe20000000000 */
[----:B---3--:R-:W-:Y:S01]  /*1020*/  DADD R24, R22, R24 ;  /* 0x0000000016187229 */ /* 0x008fe20000000018 */
[----:B------:R-:W2:Y:S07]  /*1030*/  LDS.64 R22, [R29+0x28] ;  /* 0x000028001d167984 */ /* 0x000eae0000000a00 */
[----:B------:R-:W-:-:S08]  /*1040*/  DADD R24, R12, R24 ;  /* 0x000000000c187229 */ /* 0x000fd00000000018 */
[----:B------:R-:W-:Y:S02]  /*1050*/  DSETP.GT.AND P4, PT, R24, R10, PT ;  /* 0x0000000a1800722a */ /* 0x000fe40003f84000 */
[----:B--2---:R-:W-:Y:S01]  /*1060*/  DADD R18, R18, R22 ;  /* 0x0000000012127229 */ /* 0x004fe20000000016 */
[----:B------:R-:W0:Y:S03]  /*1070*/  LDS.64 R22, [R29+0x38] ;  /* 0x000038001d167984 */ /* 0x000e260000000a00 */
[----:B------:R-:W-:Y:S02]  /*1080*/  FSEL R10, R24, R10, P4 ;  /* 0x0000000a180a7208 */ /* 0x000fe40002000000 */
[----:B------:R-:W-:Y:S02]  /*1090*/  FSEL R11, R25, R11, P4 ;  /* 0x0000000b190b7208 */ /* 0x000fe40002000000 */
[----:B------:R-:W-:-:S02]  /*10a0*/  DADD R18, R12, R18 ;  /* 0x000000000c127229 */ /* 0x000fc40000000012 */
[----:B----4-:R-:W-:-:S06]  /*10b0*/  DADD R14, R16, R14 ;  /* 0x00000000100e7229 */ /* 0x010fcc000000000e */
[----:B------:R-:W-:Y:S02]  /*10c0*/  DSETP.GT.AND P5, PT, R18, R10, PT ;  /* 0x0000000a1200722a */ /* 0x000fe40003fa4000 */
[----:B------:R-:W-:-:S04]  /*10d0*/  DADD R14, R12, R14 ;  /* 0x000000000c0e7229 */ /* 0x000fc8000000000e */
[----:B------:R-:W-:Y:S02]  /*10e0*/  FSEL R10, R18, R10, P5 ;  /* 0x0000000a120a7208 */ /* 0x000fe40002800000 */
[----:B------:R-:W-:-:S06]  /*10f0*/  FSEL R11, R19, R11, P5 ;  /* 0x0000000b130b7208 */ /* 0x000fcc0002800000 */
[----:B------:R-:W-:Y:S02]  /*1100*/  DSETP.GT.AND P6, PT, R14, R10, PT ;  /* 0x0000000a0e00722a */ /* 0x000fe40003fc4000 */
[----:B0-----:R-:W-:-:S04]  /*1110*/  DADD R20, R20, R22 ;  /* 0x0000000014147229 */ /* 0x001fc80000000016 */
[----:B------:R-:W-:Y:S02]  /*1120*/  FSEL R10, R14, R10, P6 ;  /* 0x0000000a0e0a7208 */ /* 0x000fe40003000000 */
[----:B------:R-:W-:Y:S02]  /*1130*/  FSEL R11, R15, R11, P6 ;  /* 0x0000000b0f0b7208 */ /* 0x000fe40003000000 */
[----:B------:R-:W-:-:S08]  /*1140*/  DADD R20, R12, R20 ;  /* 0x000000000c147229 */ /* 0x000fd00000000014 */
[----:B------:R-:W-:Y:S01]  /*1150*/  DSETP.GT.AND P1, PT, R20, R10, PT ;  /* 0x0000000a1400722a */ /* 0x000fe20003f24000 */
[C---:B------:R-:W-:Y:S01]  /*1160*/  @P4 IADD3 R2, PT, PT, R5.reuse, 0x4, RZ ;  /* 0x0000000405024810 */ /* 0x040fe20007ffe0ff */
[C---:B------:R-:W-:Y:S02]  /*1170*/  @P5 VIADD R2, R5.reuse, 0x5 ;  /* 0x0000000505025836 */ /* 0x040fe40000000000 */
[----:B------:R-:W-:Y:S02]  /*1180*/  @P6 VIADD R2, R5, 0x6 ;  /* 0x0000000605026836 */ /* 0x000fe40000000000 */
[----:B------:R-:W-:Y:S02]  /*1190*/  FSEL R10, R20, R10, P1 ;  /* 0x0000000a140a7208 */ /* 0x000fe40000800000 */
[----:B------:R-:W-:-:S06]  /*11a0*/  FSEL R11, R21, R11, P1 ;  /* 0x0000000b150b7208 */ /* 0x000fcc0000800000 */
[C---:B------:R-:W-:Y:S01]  /*11b0*/  @P1 IADD3 R2, PT, PT, R5.reuse, 0x7, RZ ;  /* 0x0000000705021810 */ /* 0x040fe20007ffe0ff */
[----:B------:R-:W-:Y:S01]  /*11c0*/  VIADD R5, R5, 0x8 ;  /* 0x0000000805057836 */ /* 0x000fe20000000000 */
[----:B------:R-:W-:Y:S06]  /*11d0*/  @P2 BRA `(.L_x_41) ;  /* 0xfffffff800e02947 */ /* 0x000fec000383ffff */
.L_x_40:
[----:B------:R-:W-:Y:S05]  /*11e0*/  BSYNC.RECONVERGENT B1 ;  /* 0x0000000000017941 */ /* 0x000fea0003800200 */
.L_x_39:
[----:B------:R-:W-:Y:S05]  /*11f0*/  @!P0 BRA `(.L_x_38) ;  /* 0x0000000400748947 */ /* 0x000fea0003800000 */
[----:B------:R-:W-:Y:S01]  /*1200*/  ISETP.GE.U32.AND P0, PT, R7, 0x4, PT ;  /* 0x000000040700780c */ /* 0x000fe20003f06070 */
[----:B------:R-:W-:Y:S01]  /*1210*/  BSSY.RECONVERGENT B1, `(.L_x_42) ;  /* 0x000002c000017945 */ /* 0x000fe20003800200 */
[----:B------:R-:W-:-:S04]  /*1220*/  LOP3.LUT R26, R4, 0x3, RZ, 0xc0, !PT ;  /* 0x00000003041a7812 */ /* 0x000fc800078ec0ff */
[----:B------:R-:W-:-:S07]  /*1230*/  ISETP.NE.AND P4, PT, R26, RZ, PT ;  /* 0x000000ff1a00720c */ /* 0x000fce0003f85270 */
[----:B------:R-:W-:Y:S06]  /*1240*/  @!P0 BRA `(.L_x_43) ;  /* 0x0000000000a08947 */ /* 0x000fec0003800000 */
[----:B------:R-:W0:Y:S01]  /*1250*/  LDC.64 R28, c[0x0][0x3a8] ;  /* 0x0000ea00ff1c7b82 */ /* 0x000e220000000a00 */
[----:B------:R-:W-:-:S04]  /*1260*/  IMAD R7, R8, R6, R5 ;  /* 0x0000000608077224 */ /* 0x000fc800078e0205 */
[----:B0-----:R-:W-:-:S05]  /*1270*/  IMAD.WIDE R28, R7, 0x8, R28 ;  /* 0x00000008071c7825 */ /* 0x001fca00078e021c */
[----:B------:R-:W2:Y:S04]  /*1280*/  LDG.E.64 R20, desc[UR6][R28.64] ;  /* 0x000000061c147981 */ /* 0x000ea8000c1e1b00 */
[----:B------:R-:W3:Y:S04]  /*1290*/  LDG.E.64 R22, desc[UR6][R28.64+0x8] ;  /* 0x000008061c167981 */ /* 0x000ee8000c1e1b00 */
[----:B------:R-:W4:Y:S04]  /*12a0*/  LDG.E.64 R14, desc[UR6][R28.64+0x10] ;  /* 0x000010061c0e7981 */ /* 0x000f28000c1e1b00 */
[----:B------:R-:W4:Y:S01]  /*12b0*/  LDG.E.64 R16, desc[UR6][R28.64+0x18] ;  /* 0x000018061c107981 */ /* 0x000f22000c1e1b00 */
[----:B------:R-:W0:Y:S01]  /*12c0*/  S2UR UR5, SR_CgaCtaId ;  /* 0x00000000000579c3 */ /* 0x000e220000008800 */
[----:B------:R-:W-:-:S02]  /*12d0*/  UMOV UR4, 0x400 ;  /* 0x0000040000047882 */ /* 0x000fc40000000000 */
[----:B0-----:R-:W-:-:S06]  /*12e0*/  ULEA UR4, UR5, UR4, 0x18 ;  /* 0x0000000405047291 */ /* 0x001fcc000f8ec0ff */
[----:B------:R-:W-:-:S05]  /*12f0*/  LEA R7, R5, UR4, 0x3 ;  /* 0x0000000405077c11 */ /* 0x000fca000f8e18ff */
[----:B------:R-:W2:Y:S04]  /*1300*/  LDS.64 R24, [R7] ;  /* 0x0000000007187984 */ /* 0x000ea80000000a00 */
[----:B------:R-:W3:Y:S01]  /*1310*/  LDS.64 R18, [R7+0x8] ;  /* 0x0000080007127984 */ /* 0x000ee20000000a00 */
[----:B--2---:R-:W-:-:S03]  /*1320*/  DADD R24, R20, R24 ;  /* 0x0000000014187229 */ /* 0x004fc60000000018 */
[----:B------:R-:W4:Y:S01]  /*1330*/  LDS.64 R20, [R7+0x10] ;  /* 0x0000100007147984 */ /* 0x000f220000000a00 */
[----:B---3--:R-:W-:-:S03]  /*1340*/  DADD R18, R22, R18 ;  /* 0x0000000016127229 */ /* 0x008fc60000000012 */
[----:B------:R-:W0:Y:S01]  /*1350*/  LDS.64 R22, [R7+0x18] ;  /* 0x0000180007167984 */ /* 0x000e220000000a00 */
[----:B-----5:R-:W-:-:S04]  /*1360*/  DADD R24, R12, R24 ;  /* 0x000000000c187229 */ /* 0x020fc80000000018 */
[----:B------:R-:W-:-:S04]  /*1370*/  DADD R18, R12, R18 ;  /* 0x000000000c127229 */ /* 0x000fc80000000012 */
[----:B------:R-:W-:-:S06]  /*1380*/  DSETP.GT.AND P0, PT, R24, R10, PT ;  /* 0x0000000a1800722a */ /* 0x000fcc0003f04000 */
[----:B------:R-:W-:Y:S02]  /*1390*/  FSEL R10, R24, R10, P0 ;  /* 0x0000000a180a7208 */ /* 0x000fe40000000000 */
[----:B------:R-:W-:Y:S02]  /*13a0*/  FSEL R11, R25, R11, P0 ;  /* 0x0000000b190b7208 */ /* 0x000fe40000000000 */
[----:B------:R-:W-:-:S04]  /*13b0*/  SEL R2, R5, R2, P0 ;  /* 0x0000000205027207 */ /* 0x000fc80000000000 */
[----:B------:R-:W-:-:S06]  /*13c0*/  DSETP.GT.AND P1, PT, R18, R10, PT ;  /* 0x0000000a1200722a */ /* 0x000fcc0003f24000 */
[----:B------:R-:W-:Y:S02]  /*13d0*/  FSEL R10, R18, R10, P1 ;  /* 0x0000000a120a7208 */ /* 0x000fe40000800000 */
[----:B------:R-:W-:Y:S01]  /*13e0*/  FSEL R11, R19, R11, P1 ;  /* 0x0000000b130b7208 */ /* 0x000fe20000800000 */
[----:B----4-:R-:W-:-:S05]  /*13f0*/  DADD R14, R14, R20 ;  /* 0x000000000e0e7229 */ /* 0x010fca0000000014 */
[----:B------:R-:W-:Y:S01]  /*1400*/  @P1 VIADD R2, R5, 0x1 ;  /* 0x0000000105021836 */ /* 0x000fe20000000000 */
[----:B0-----:R-:W-:Y:S02]  /*1410*/  DADD R16, R16, R22 ;  /* 0x0000000010107229 */ /* 0x001fe40000000016 */
[----:B------:R-:W-:-:S06]  /*1420*/  DADD R14, R12, R14 ;  /* 0x000000000c0e7229 */ /* 0x000fcc000000000e */
[----:B------:R-:W-:Y:S02]  /*1430*/  DADD R16, R12, R16 ;  /* 0x000000000c107229 */ /* 0x000fe40000000010 */
[----:B------:R-:W-:-:S06]  /*1440*/  DSETP.GT.AND P2, PT, R14, R10, PT ;  /* 0x0000000a0e00722a */ /* 0x000fcc0003f44000 */
[----:B------:R-:W-:Y:S02]  /*1450*/  FSEL R10, R14, R10, P2 ;  /* 0x0000000a0e0a7208 */ /* 0x000fe40001000000 */
[----:B------:R-:W-:-:S06]  /*1460*/  FSEL R11, R15, R11, P2 ;  /* 0x0000000b0f0b7208 */ /* 0x000fcc0001000000 */
[----:B------:R-:W-:Y:S01]  /*1470*/  DSETP.GT.AND P3, PT, R16, R10, PT ;  /* 0x0000000a1000722a */ /* 0x000fe20003f64000 */
[----:B------:R-:W-:-:S05]  /*1480*/  @P2 VIADD R2, R5, 0x2 ;  /* 0x0000000205022836 */ /* 0x000fca0000000000 */
[----:B------:R-:W-:Y:S02]  /*1490*/  FSEL R10, R16, R10, P3 ;  /* 0x0000000a100a7208 */ /* 0x000fe40001800000 */
[----:B------:R-:W-:-:S06]  /*14a0*/  FSEL R11, R17, R11, P3 ;  /* 0x0000000b110b7208 */ /* 0x000fcc0001800000 */
[C---:B------:R-:W-:Y:S01]  /*14b0*/  @P3 IADD3 R2, PT, PT, R5.reuse, 0x3, RZ ;  /* 0x0000000305023810 */ /* 0x040fe20007ffe0ff */
[----:B------:R-:W-:-:S07]  /*14c0*/  VIADD R5, R5, 0x4 ;  /* 0x0000000405057836 */ /* 0x000fce0000000000 */
.L_x_43:
[----:B------:R-:W-:Y:S05]  /*14d0*/  BSYNC.RECONVERGENT B1 ;  /* 0x0000000000017941 */ /* 0x000fea0003800200 */
.L_x_42:
[----:B------:R-:W-:Y:S05]  /*14e0*/  @!P4 BRA `(.L_x_38) ;  /* 0x0000000000b8c947 */ /* 0x000fea0003800000 */
[----:B------:R-:W-:Y:S01]  /*14f0*/  ISETP.NE.AND P0, PT, R26, 0x1, PT ;  /* 0x000000011a00780c */ /* 0x000fe20003f05270 */
[----:B------:R-:W-:Y:S01]  /*1500*/  BSSY.RECONVERGENT B1, `(.L_x_44) ;  /* 0x000001c000017945 */ /* 0x000fe20003800200 */
[----:B------:R-:W-:-:S04]  /*1510*/  LOP3.LUT R4, R4, 0x1, RZ, 0xc0, !PT ;  /* 0x0000000104047812 */ /* 0x000fc800078ec0ff */
[----:B------:R-:W-:-:S07]  /*1520*/  ISETP.NE.U32.AND P1, PT, R4, 0x1, PT ;  /* 0x000000010400780c */ /* 0x000fce0003f25070 */
[----:B------:R-:W-:Y:S06]  /*1530*/  @!P0 BRA `(.L_x_45) ;  /* 0x0000000000608947 */ /* 0x000fec0003800000 */
[----:B------:R-:W0:Y:S01]  /*1540*/  LDC.64 R14, c[0x0][0x3a8] ;  /* 0x0000ea00ff0e7b82 */ /* 0x000e220000000a00 */
[----:B------:R-:W-:-:S04]  /*1550*/  IMAD R21, R8, R6, R5 ;  /* 0x0000000608157224 */ /* 0x000fc800078e0205 */
[----:B0-----:R-:W-:-:S05]  /*1560*/  IMAD.WIDE R20, R21, 0x8, R14 ;  /* 0x0000000815147825 */ /* 0x001fca00078e020e */
[----:B------:R-:W2:Y:S04]  /*1570*/  LDG.E.64 R18, desc[UR6][R20.64] ;  /* 0x0000000614127981 */ /* 0x000ea8000c1e1b00 */
[----:B------:R-:W3:Y:S01]  /*1580*/  LDG.E.64 R14, desc[UR6][R20.64+0x8] ;  /* 0x00000806140e7981 */ /* 0x000ee2000c1e1b00 */
[----:B------:R-:W0:Y:S01]  /*1590*/  S2UR UR5, SR_CgaCtaId ;  /* 0x00000000000579c3 */ /* 0x000e220000008800 */
[----:B------:R-:W-:Y:S02]  /*15a0*/  UMOV UR4, 0x400 ;  /* 0x0000040000047882 */ /* 0x000fe40000000000 */
[----:B0-----:R-:W-:-:S06]  /*15b0*/  ULEA UR4, UR5, UR4, 0x18 ;  /* 0x0000000405047291 */ /* 0x001fcc000f8ec0ff */
[----:B------:R-:W-:-:S05]  /*15c0*/  LEA R4, R5, UR4, 0x3 ;  /* 0x0000000405047c11 */ /* 0x000fca000f8e18ff */
[----:B------:R-:W2:Y:S04]  /*15d0*/  LDS.64 R22, [R4] ;  /* 0x0000000004167984 */ /* 0x000ea80000000a00 */
[----:B------:R-:W3:Y:S01]  /*15e0*/  LDS.64 R16, [R4+0x8] ;  /* 0x0000080004107984 */ /* 0x000ee20000000a00 */
[----:B--2---:R-:W-:Y:S02]  /*15f0*/  DADD R18, R18, R22 ;  /* 0x0000000012127229 */ /* 0x004fe40000000016 */
[----:B---3--:R-:W-:-:S06]  /*1600*/  DADD R14, R14, R16 ;  /* 0x000000000e0e7229 */ /* 0x008fcc0000000010 */
[C---:B-----5:R-:W-:Y:S02]  /*1610*/  DADD R18, R12.reuse, R18 ;  /* 0x000000000c127229 */ /* 0x060fe40000000012 */
[----:B------:R-:W-:-:S06]  /*1620*/  DADD R14, R12, R14 ;  /* 0x000000000c0e7229 */ /* 0x000fcc000000000e */
[----:B------:R-:W-:-:S06]  /*1630*/  DSETP.GT.AND P0, PT, R18, R10, PT ;  /* 0x0000000a1200722a */ /* 0x000fcc0003f04000 */
[----:B------:R-:W-:Y:S02]  /*1640*/  FSEL R10, R18, R10, P0 ;  /* 0x0000000a120a7208 */ /* 0x000fe40000000000 */
[----:B------:R-:W-:Y:S02]  /*1650*/  FSEL R11, R19, R11, P0 ;  /* 0x0000000b130b7208 */ /* 0x000fe40000000000 */
[----:B------:R-:W-:-:S04]  /*1660*/  SEL R2, R5, R2, P0 ;  /* 0x0000000205027207 */ /* 0x000fc80000000000 */
[----:B------:R-:W-:-:S06]  /*1670*/  DSETP.GT.AND P2, PT, R14, R10, PT ;  /* 0x0000000a0e00722a */ /* 0x000fcc0003f44000 */
[----:B------:R-:W-:Y:S02]  /*1680*/  FSEL R10, R14, R10, P2 ;  /* 0x0000000a0e0a7208 */ /* 0x000fe40001000000 */
[----:B------:R-:W-:-:S06]  /*1690*/  FSEL R11, R15, R11, P2 ;  /* 0x0000000b0f0b7208 */ /* 0x000fcc0001000000 */
[C---:B------:R-:W-:Y:S02]  /*16a0*/  @P2 VIADD R2, R5.reuse, 0x1 ;  /* 0x0000000105022836 */ /* 0x040fe40000000000 */
[----:B------:R-:W-:-:S07]  /*16b0*/  VIADD R5, R5, 0x2 ;  /* 0x0000000205057836 */ /* 0x000fce0000000000 */
.L_x_45:
[----:B------:R-:W-:Y:S05]  /*16c0*/  BSYNC.RECONVERGENT B1 ;  /* 0x0000000000017941 */ /* 0x000fea0003800200 */
.L_x_44:
[----:B------:R-:W-:Y:S05]  /*16d0*/  @P1 BRA `(.L_x_38) ;  /* 0x00000000003c1947 */ /* 0x000fea0003800000 */
[----:B------:R-:W0:Y:S01]  /*16e0*/  LDC.64 R14, c[0x0][0x3a8] ;  /* 0x0000ea00ff0e7b82 */ /* 0x000e220000000a00 */
[----:B------:R-:W-:-:S04]  /*16f0*/  IMAD R7, R8, R6, R5 ;  /* 0x0000000608077224 */ /* 0x000fc800078e0205 */
[----:B0-----:R-:W-:-:S06]  /*1700*/  IMAD.WIDE R14, R7, 0x8, R14 ;  /* 0x00000008070e7825 */ /* 0x001fcc00078e020e */
[----:B------:R-:W2:Y:S01]  /*1710*/  LDG.E.64 R14, desc[UR6][R14.64] ;  /* 0x000000060e0e7981 */ /* 0x000ea2000c1e1b00 */
[----:B------:R-:W0:Y:S01]  /*1720*/  S2UR UR5, SR_CgaCtaId ;  /* 0x00000000000579c3 */ /* 0x000e220000008800 */
[----:B------:R-:W-:Y:S02]  /*1730*/  UMOV UR4, 0x400 ;  /* 0x0000040000047882 */ /* 0x000fe40000000000 */
[----:B0-----:R-:W-:-:S06]  /*1740*/  ULEA UR4, UR5, UR4, 0x18 ;  /* 0x0000000405047291 */ /* 0x001fcc000f8ec0ff */
[----:B------:R-:W-:-:S05]  /*1750*/  LEA R4, R5, UR4, 0x3 ;  /* 0x0000000405047c11 */ /* 0x000fca000f8e18ff */
[----:B------:R-:W2:Y:S02]  /*1760*/  LDS.64 R16, [R4] ;  /* 0x0000000004107984 */ /* 0x000ea40000000a00 */
[----:B--2---:R-:W-:-:S08]  /*1770*/  DADD R16, R14, R16 ;  /* 0x000000000e107229 */ /* 0x004fd00000000010 */
[----:B-----5:R-:W-:-:S08]  /*1780*/  DADD R16, R12, R16 ;  /* 0x000000000c107229 */ /* 0x020fd00000000010 */
[----:B------:R-:W-:-:S06]  /*1790*/  DSETP.GT.AND P0, PT, R16, R10, PT ;  /* 0x0000000a1000722a */ /* 0x000fcc0003f04000 */
[----:B------:R-:W-:Y:S02]  /*17a0*/  FSEL R10, R16, R10, P0 ;  /* 0x0000000a100a7208 */ /* 0x000fe40000000000 */
[----:B------:R-:W-:Y:S02]  /*17b0*/  FSEL R11, R17, R11, P0 ;  /* 0x0000000b110b7208 */ /* 0x000fe40000000000 */
[----:B------:R-:W-:-:S07]  /*17c0*/  SEL R2, R5, R2, P0 ;  /* 0x0000000205027207 */ /* 0x000fce0000000000 */
.L_x_38:
[----:B------:R-:W-:Y:S05]  /*17d0*/  BSYNC.RECONVERGENT B0 ;  /* 0x0000000000007941 */ /* 0x000fea0003800200 */
.L_x_37:
[----:B------:R-:W0:Y:S01]  /*17e0*/  S2R R4, SR_CgaCtaId ;  /* 0x0000000000047919 */ /* 0x000e220000008800 */
[----:B------:R-:W-:Y:S01]  /*17f0*/  MOV R5, 0x400 ;  /* 0x0000040000057802 */ /* 0x000fe20000000f00 */
[----:B------:R-:W-:Y:S01]  /*1800*/  BSSY.RECONVERGENT B0, `(.L_x_46) ;  /* 0x00000cb000007945 */ /* 0x000fe20003800200 */
[----:B------:R-:W-:Y:S02]  /*1810*/  ISETP.NE.AND P0, PT, R9, RZ, PT ;  /* 0x000000ff0900720c */ /* 0x000fe40003f05270 */
[----:B0-----:R-:W-:-:S04]  /*1820*/  LEA R5, R4, R5, 0x18 ;  /* 0x0000000504057211 */ /* 0x001fc800078ec0ff */
[----:B------:R-:W-:-:S05]  /*1830*/  IADD3 R16, PT, PT, R5, R0, RZ ;  /* 0x0000000005107210 */ /* 0x000fca0007ffe0ff */
[--C-:B------:R-:W-:Y:S02]  /*1840*/  IMAD R4, R3, 0x8, R16.reuse ;  /* 0x0000000803047824 */ /* 0x100fe400078e0210 */
[C---:B------:R-:W-:Y:S02]  /*1850*/  IMAD R7, R9.reuse, 0x8, R16 ;  /* 0x0000000809077824 */ /* 0x040fe400078e0210 */
[----:B-----5:R-:W-:-:S03]  /*1860*/  IMAD R13, R9, 0x4, R4 ;  /* 0x00000004090d7824 */ /* 0x020fc600078e0204 */
[----:B------:R0:W-:Y:S04]  /*1870*/  STS.64 [R7], R10 ;  /* 0x0000000a07007388 */ /* 0x0001e80000000a00 */
[----:B------:R0:W-:Y:S01]  /*1880*/  STS [R13], R2 ;  /* 0x000000020d007388 */ /* 0x0001e20000000800 */
[----:B------:R-:W-:Y:S06]  /*1890*/  BAR.SYNC.DEFER_BLOCKING 0x0 ;  /* 0x0000000000007b1d */ /* 0x000fec0000010000 */
[----:B------:R-:W-:Y:S05]  /*18a0*/  @P0 BRA `(.L_x_47) ;  /* 0x0000000c00000947 */ /* 0x000fea0003800000 */
[----:B------:R-:W-:Y:S01]  /*18b0*/  ISETP.GE.AND P0, PT, R6, 0x1, PT ;  /* 0x000000010600780c */ /* 0x000fe20003f06270 */
[----:B------:R-:W-:Y:S01]  /*18c0*/  IMAD.MOV.U32 R23, RZ, RZ, -0x100001 ;  /* 0xffefffffff177424 */ /* 0x000fe200078e00ff */
[----:B------:R-:W-:-:S11]  /*18d0*/  MOV R22, 0xffffffff ;  /* 0xffffffff00167802 */ /* 0x000fd60000000f00 */
[----:B------:R-:W-:Y:S05]  /*18e0*/  @!P0 BRA `(.L_x_48) ;  /* 0x0000000800cc8947 */ /* 0x000fea0003800000 */
[----:B------:R-:W-:Y:S01]  /*18f0*/  VIMNMX.U32 R6, PT, PT, R3, R6, PT ;  /* 0x0000000603067248 */ /* 0x000fe20003fe0000 */
[----:B0-----:R-:W-:Y:S01]  /*1900*/  IMAD.MOV.U32 R7, RZ, RZ, RZ ;  /* 0x000000ffff077224 */ /* 0x001fe200078e00ff */
[----:B------:R-:W-:Y:S01]  /*1910*/  MOV R23, 0xffefffff ;  /* 0xffefffff00177802 */ /* 0x000fe20000000f00 */
[----:B------:R-:W-:Y:S01]  /*1920*/  IMAD.MOV.U32 R22, RZ, RZ, -0x1 ;  /* 0xffffffffff167424 */ /* 0x000fe200078e00ff */
[C---:B------:R-:W-:Y:S02]  /*1930*/  ISETP.GE.U32.AND P1, PT, R6.reuse, 0x10, PT ;  /* 0x000000100600780c */ /* 0x040fe40003f26070 */
[----:B------:R-:W-:-:S04]  /*1940*/  LOP3.LUT R20, R6, 0xf, RZ, 0xc0, !PT ;  /* 0x0000000f06147812 */ /* 0x000fc800078ec0ff */
[----:B------:R-:W-:-:S07]  /*1950*/  ISETP.NE.AND P0, PT, R20, RZ, PT ;  /* 0x000000ff1400720c */ /* 0x000fce0003f05270 */
[----:B------:R-:W-:Y:S06]  /*1960*/  @!P1 BRA `(.L_x_49) ;  /* 0x0000000400509947 */ /* 0x000fec0003800000 */
[----:B------:R-:W-:Y:S01]  /*1970*/  LOP3.LUT R19, R6, 0xfffffff0, RZ, 0xc0, !PT ;  /* 0xfffffff006137812 */ /* 0x000fe200078ec0ff */
[----:B------:R-:W-:Y:S01]  /*1980*/  VIADD R18, R16, 0x40 ;  /* 0x0000004010127836 */ /* 0x000fe20000000000 */
[----:B------:R-:W-:Y:S01]  /*1990*/  LOP3.LUT R7, R6, 0x7f0, RZ, 0xc0, !PT ;  /* 0x000007f006077812 */ /* 0x000fe200078ec0ff */
[----:B------:R-:W-:Y:S01]  /*19a0*/  VIADD R17, R4, 0x20 ;  /* 0x0000002004117836 */ /* 0x000fe20000000000 */
[----:B------:R-:W-:Y:S01]  /*19b0*/  MOV R23, 0xffefffff ;  /* 0xffefffff00177802 */ /* 0x000fe20000000f00 */
[----:B------:R-:W-:Y:S02]  /*19c0*/  IMAD.MOV.U32 R22, RZ, RZ, -0x1 ;  /* 0xffffffffff167424 */ /* 0x000fe400078e00ff */
[----:B------:R-:W-:-:S07]  /*19d0*/  IMAD.MOV R19, RZ, RZ, -R19 ;  /* 0x000000ffff137224 */ /* 0x000fce00078e0a13 */
.L_x_50:
[----:B------:R-:W0:Y:S01]  /*19e0*/  LDS.128 R12, [R18+-0x40] ;  /* 0xffffc000120c7984 */ /* 0x000e220000000c00 */
[----:B------:R-:W-:-:S03]  /*19f0*/  IADD3 R19, PT, PT, R19, 0x10, RZ ;  /* 0x0000001013137810 */ /* 0x000fc60007ffe0ff */
[----:B------:R-:W1:Y:S01]  /*1a00*/  LDS.128 R8, [R18+-0x30] ;  /* 0xffffd00012087984 */ /* 0x000e620000000c00 */
[----:B------:R-:W-:Y:S01]  /*1a10*/  ISETP.NE.AND P2, PT, R19, RZ, PT ;  /* 0x000000ff1300720c */ /* 0x000fe20003f45270 */
[----:B0-----:R-:W-:-:S14]  /*1a20*/  DSETP.GT.AND P1, PT, R12, R22, PT ;  /* 0x000000160c00722a */ /* 0x001fdc0003f24000 */
[----:B------:R-:W-:Y:S01]  /*1a30*/  @P1 IMAD.MOV.U32 R22, RZ, RZ, R12 ;  /* 0x000000ffff161224 */ /* 0x000fe200078e000c */
[----:B--2-4-:R-:W-:Y:S01]  /*1a40*/  @P1 LDS R2, [R17+-0x20] ;  /* 0xffffe00011021984 */ /* 0x014fe20000000800 */
[----:B------:R-:W-:-:S06]  /*1a50*/  @P1 IMAD.MOV.U32 R23, RZ, RZ, R13 ;  /* 0x000000ffff171224 */ /* 0x000fcc00078e000d */
[----:B------:R-:W-:-:S14]  /*1a60*/  DSETP.GT.AND P1, PT, R14, R22, PT ;  /* 0x000000160e00722a */ /* 0x000fdc0003f24000 */
[----:B------:R-:W-:Y:S01]  /*1a70*/  @P1 MOV R22, R14 ;  /* 0x0000000e00161202 */ /* 0x000fe20000000f00 */
[----:B------:R-:W-:Y:S01]  /*1a80*/  @P1 IMAD.MOV.U32 R23, RZ, RZ, R15 ;  /* 0x000000ffff171224 */ /* 0x000fe200078e000f */
[----:B------:R-:W-:Y:S04]  /*1a90*/  @P1 LDS R2, [R17+-0x1c] ;  /* 0xffffe40011021984 */ /* 0x000fe80000000800 */
[----:B------:R-:W0:Y:S01]  /*1aa0*/  LDS.128 R12, [R18+-0x20] ;  /* 0xffffe000120c7984 */ /* 0x000e220000000c00 */
[----:B-1----:R-:W-:-:S14]  /*1ab0*/  DSETP.GT.AND P1, PT, R8, R22, PT ;  /* 0x000000160800722a */ /* 0x002fdc0003f24000 */
[----:B------:R-:W-:Y:S01]  /*1ac0*/  @P1 IMAD.MOV.U32 R22, RZ, RZ, R8 ;  /* 0x000000ffff161224 */ /* 0x000fe200078e0008 */
[----:B------:R-:W-:Y:S01]  /*1ad0*/  @P1 LDS R2, [R17+-0x18] ;  /* 0xffffe80011021984 */ /* 0x000fe20000000800 */
[----:B------:R-:W-:-:S06]  /*1ae0*/  @P1 IMAD.MOV.U32 R23, RZ, RZ, R9 ;  /* 0x000000ffff171224 */ /* 0x000fcc00078e0009 */
[----:B------:R-:W-:-:S14]  /*1af0*/  DSETP.GT.AND P1, PT, R10, R22, PT ;  /* 0x000000160a00722a */ /* 0x000fdc0003f24000 */
[----:B------:R-:W-:Y:S01]  /*1b00*/  @P1 MOV R22, R10 ;  /* 0x0000000a00161202 */ /* 0x000fe20000000f00 */
[----:B------:R-:W-:Y:S01]  /*1b10*/  @P1 IMAD.MOV.U32 R23, RZ, RZ, R11 ;  /* 0x000000ffff171224 */ /* 0x000fe200078e000b */
[----:B------:R-:W-:Y:S04]  /*1b20*/  @P1 LDS R2, [R17+-0x14] ;  /* 0xffffec0011021984 */ /* 0x000fe80000000800 */
[----:B------:R-:W1:Y:S01]  /*1b30*/  LDS.128 R8, [R18+-0x10] ;  /* 0xfffff00012087984 */ /* 0x000e620000000c00 */
[----:B0-----:R-:W-:-:S14]  /*1b40*/  DSETP.GT.AND P1, PT, R12, R22, PT ;  /* 0x000000160c00722a */ /* 0x001fdc0003f24000 */
[----:B------:R-:W-:Y:S01]  /*1b50*/  @P1 IMAD.MOV.U32 R22, RZ, RZ, R12 ;  /* 0x000000ffff161224 */ /* 0x000fe200078e000c */
[----:B------:R-:W-:Y:S01]  /*1b60*/  @P1 LDS R2, [R17+-0x10] ;  /* 0xfffff00011021984 */ /* 0x000fe20000000800 */
[----:B------:R-:W-:-:S06]  /*1b70*/  @P1 IMAD.MOV.U32 R23, RZ, RZ, R13 ;  /* 0x000000ffff171224 */ /* 0x000fcc00078e000d */
[----:B------:R-:W-:-:S14]  /*1b80*/  DSETP.GT.AND P1, PT, R14, R22, PT ;  /* 0x000000160e00722a */ /* 0x000fdc0003f24000 */
[----:B------:R-:W-:Y:S01]  /*1b90*/  @P1 MOV R22, R14 ;  /* 0x0000000e00161202 */ /* 0x000fe20000000f00 */
[----:B------:R-:W-:Y:S01]  /*1ba0*/  @P1 IMAD.MOV.U32 R23, RZ, RZ, R15 ;  /* 0x000000ffff171224 */ /* 0x000fe200078e000f */
[----:B------:R-:W-:Y:S04]  /*1bb0*/  @P1 LDS R2, [R17+-0xc] ;  /* 0xfffff40011021984 */ /* 0x000fe80000000800 */
[----:B------:R-:W0:Y:S01]  /*1bc0*/  LDS.128 R12, [R18] ;  /* 0x00000000120c7984 */ /* 0x000e220000000c00 */
        /* <DEDUP_REMOVED lines=8> */
[----:B------:R-:W1:Y:S01]  /*1c50*/  LDS.128 R8, [R18+0x10] ;  /* 0x0000100012087984 */ /* 0x000e620000000c00 */
[----:B0-----:R-:W-:-:S14]  /*1c60*/  DSETP.GT.AND P1, PT, R12, R22, PT ;  /* 0x000000160c00722a */ /* 0x001fdc0003f24000 */
[----:B------:R-:W-:Y:S01]  /*1c70*/  @P1 IMAD.MOV.U32 R22, RZ, RZ, R12 ;  /* 0x000000ffff161224 */ /* 0x000fe200078e000c */
[----:B------:R-:W-:Y:S01]  /*1c80*/  @P1 LDS R2, [R17] ;  /* 0x0000000011021984 */ /* 0x000fe20000000800 */
[----:B------:R-:W-:-:S06]  /*1c90*/  @P1 IMAD.MOV.U32 R23, RZ, RZ, R13 ;  /* 0x000000ffff171224 */ /* 0x000fcc00078e000d */
[----:B------:R-:W-:-:S14]  /*1ca0*/  DSETP.GT.AND P1, PT, R14, R22, PT ;  /* 0x000000160e00722a */ /* 0x000fdc0003f24000 */
[----:B------:R-:W-:Y:S01]  /*1cb0*/  @P1 MOV R22, R14 ;  /* 0x0000000e00161202 */ /* 0x000fe20000000f00 */
[----:B------:R-:W-:Y:S01]  /*1cc0*/  @P1 IMAD.MOV.U32 R23, RZ, RZ, R15 ;  /* 0x000000ffff171224 */ /* 0x000fe200078e000f */
[----:B------:R-:W-:Y:S04]  /*1cd0*/  @P1 LDS R2, [R17+0x4] ;  /* 0x0000040011021984 */ /* 0x000fe80000000800 */
[----:B------:R-:W0:Y:S01]  /*1ce0*/  LDS.128 R12, [R18+0x20] ;  /* 0x00002000120c7984 */ /* 0x000e220000000c00 */
[----:B-1----:R-:W-:-:S14]  /*1cf0*/  DSETP.GT.AND P1, PT, R8, R22, PT ;  /* 0x000000160800722a */ /* 0x002fdc0003f24000 */
[----:B------:R-:W-:Y:S01]  /*1d00*/  @P1 IMAD.MOV.U32 R22, RZ, RZ, R8 ;  /* 0x000000ffff161224 */ /* 0x000fe200078e0008 */
[----:B------:R-:W-:Y:S01]  /*1d10*/  @P1 LDS R2, [R17+0x8] ;  /* 0x0000080011021984 */ /* 0x000fe20000000800 */
[----:B------:R-:W-:-:S06]  /*1d20*/  @P1 IMAD.MOV.U32 R23, RZ, RZ, R9 ;  /* 0x000000ffff171224 */ /* 0x000fcc00078e0009 */
[----:B------:R-:W-:-:S14]  /*1d30*/  DSETP.GT.AND P1, PT, R10, R22, PT ;  /* 0x000000160a00722a */ /* 0x000fdc0003f24000 */
[----:B------:R-:W-:Y:S01]  /*1d40*/  @P1 MOV R22, R10 ;  /* 0x0000000a00161202 */ /* 0x000fe20000000f00 */
[----:B------:R-:W-:Y:S01]  /*1d50*/  @P1 IMAD.MOV.U32 R23, RZ, RZ, R11 ;  /* 0x000000ffff171224 */ /* 0x000fe200078e000b */
[----:B------:R-:W-:Y:S04]  /*1d60*/  @P1 LDS R2, [R17+0xc] ;  /* 0x00000c0011021984 */ /* 0x000fe80000000800 */
[----:B------:R1:W2:Y:S01]  /*1d70*/  LDS.128 R8, [R18+0x30] ;  /* 0x0000300012087984 */ /* 0x0002a20000000c00 */
[----:B0-----:R-:W-:Y:S01]  /*1d80*/  DSETP.GT.AND P1, PT, R12, R22, PT ;  /* 0x000000160c00722a */ /* 0x001fe20003f24000 */
[----:B-1----:R-:W-:-:S13]  /*1d90*/  VIADD R18, R18, 0x80 ;  /* 0x0000008012127836 */ /* 0x002fda0000000000 */
[----:B------:R-:W-:Y:S01]  /*1da0*/  @P1 IMAD.MOV.U32 R22, RZ, RZ, R12 ;  /* 0x000000ffff161224 */ /* 0x000fe200078e000c */
[----:B------:R-:W0:Y:S01]  /*1db0*/  @P1 LDS R2, [R17+0x10] ;  /* 0x0000100011021984 */ /* 0x000e220000000800 */
[----:B------:R-:W-:-:S06]  /*1dc0*/  @P1 IMAD.MOV.U32 R23, RZ, RZ, R13 ;  /* 0x000000ffff171224 */ /* 0x000fcc00078e000d */
[----:B------:R-:W-:-:S14]  /*1dd0*/  DSETP.GT.AND P1, PT, R14, R22, PT ;  /* 0x000000160e00722a */ /* 0x000fdc0003f24000 */
[----:B------:R-:W-:Y:S01]  /*1de0*/  @P1 MOV R22, R14 ;  /* 0x0000000e00161202 */ /* 0x000fe20000000f00 */
[----:B------:R-:W-:Y:S01]  /*1df0*/  @P1 IMAD.MOV.U32 R23, RZ, RZ, R15 ;  /* 0x000000ffff171224 */ /* 0x000fe200078e000f */
[----:B------:R-:W1:Y:S05]  /*1e00*/  @P1 LDS R2, [R17+0x14] ;  /* 0x0000140011021984 */ /* 0x000e6a0000000800 */
[----:B--2---:R-:W-:-:S14]  /*1e10*/  DSETP.GT.AND P1, PT, R8, R22, PT ;  /* 0x000000160800722a */ /* 0x004fdc0003f24000 */
[----:B------:R-:W-:Y:S01]  /*1e20*/  @P1 IMAD.MOV.U32 R22, RZ, RZ, R8 ;  /* 0x000000ffff161224 */ /* 0x000fe200078e0008 */
[----:B------:R-:W2:Y:S01]  /*1e30*/  @P1 LDS R2, [R17+0x18] ;  /* 0x0000180011021984 */ /* 0x000ea20000000800 */
[----:B------:R-:W-:-:S06]  /*1e40*/  @P1 IMAD.MOV.U32 R23, RZ, RZ, R9 ;  /* 0x000000ffff171224 */ /* 0x000fcc00078e0009 */
[----:B------:R-:W-:-:S14]  /*1e50*/  DSETP.GT.AND P1, PT, R10, R22, PT ;  /* 0x000000160a00722a */ /* 0x000fdc0003f24000 */
[----:B------:R3:W4:Y:S01]  /*1e60*/  @P1 LDS R2, [R17+0x1c] ;  /* 0x00001c0011021984 */ /* 0x0007220000000800 */
[----:B------:R-:W-:Y:S02]  /*1e70*/  @P1 IMAD.MOV.U32 R22, RZ, RZ, R10 ;  /* 0x000000ffff161224 */ /* 0x000fe400078e000a */
[----:B------:R-:W-:Y:S01]  /*1e80*/  @P1 IMAD.MOV.U32 R23, RZ, RZ, R11 ;  /* 0x000000ffff171224 */ /* 0x000fe200078e000b */
[----:B---3--:R-:W-:Y:S01]  /*1e90*/  IADD3 R17, PT, PT, R17, 0x40, RZ ;  /* 0x0000004011117810 */ /* 0x008fe20007ffe0ff */
[----:B01----:R-:W-:Y:S06]  /*1ea0*/  @P2 BRA `(.L_x_50) ;  /* 0xfffffff800cc2947 */ /* 0x003fec000383ffff */
.L_x_49:
[----:B------:R-:W-:Y:S05]  /*1eb0*/  @!P0 BRA `(.L_x_48) ;  /* 0x0000000400588947 */ /* 0x000fea0003800000 */
[----:B------:R-:W-:Y:S02]  /*1ec0*/  ISETP.GE.U32.AND P1, PT, R20, 0x8, PT ;  /* 0x000000081400780c */ /* 0x000fe40003f26070 */
[----:B------:R-:W-:-:S04]  /*1ed0*/  LOP3.LUT R17, R6, 0x7, RZ, 0xc0, !PT ;  /* 0x0000000706117812 */ /* 0x000fc800078ec0ff */
[----:B------:R-:W-:-:S07]  /*1ee0*/  ISETP.NE.AND P0, PT, R17, RZ, PT ;  /* 0x000000ff1100720c */ /* 0x000fce0003f05270 */
[----:B------:R-:W-:Y:S06]  /*1ef0*/  @!P1 BRA `(.L_x_51) ;  /* 0x00000000009c9947 */ /* 0x000fec0003800000 */
[C---:B------:R-:W-:Y:S02]  /*1f00*/  IMAD R18, R7.reuse, 0x8, R16 ;  /* 0x0000000807127824 */ /* 0x040fe400078e0210 */
[C---:B------:R-:W-:Y:S02]  /*1f10*/  IMAD R19, R7.reuse, 0x4, R4 ;  /* 0x0000000407137824 */ /* 0x040fe400078e0204 */
[----:B------:R-:W-:Y:S01]  /*1f20*/  VIADD R7, R7, 0x8 ;  /* 0x0000000807077836 */ /* 0x000fe20000000000 */
[----:B------:R-:W0:Y:S04]  /*1f30*/  LDS.128 R12, [R18] ;  /* 0x00000000120c7984 */ /* 0x000e280000000c00 */
[----:B------:R-:W1:Y:S01]  /*1f40*/  LDS.128 R8, [R18+0x10] ;  /* 0x0000100012087984 */ /* 0x000e620000000c00 */
[----:B0-----:R-:W-:-:S14]  /*1f50*/  DSETP.GT.AND P1, PT, R12, R22, PT ;  /* 0x000000160c00722a */ /* 0x001fdc0003f24000 */
[----:B------:R-:W-:Y:S01]  /*1f60*/  @P1 IMAD.MOV.U32 R22, RZ, RZ, R12 ;  /* 0x000000ffff161224 */ /* 0x000fe200078e000c */
[----:B------:R-:W-:Y:S01]  /*1f70*/  @P1 MOV R23, R13 ;  /* 0x0000000d00171202 */ /* 0x000fe20000000f00 */
[----:B--2-4-:R-:W-:Y:S05]  /*1f80*/  @P1 LDS R2, [R19] ;  /* 0x0000000013021984 */ /* 0x014fea0000000800 */
[----:B------:R-:W-:-:S14]  /*1f90*/  DSETP.GT.AND P1, PT, R14, R22, PT ;  /* 0x000000160e00722a */ /* 0x000fdc0003f24000 */
[----:B------:R-:W-:Y:S01]  /*1fa0*/  @P1 IMAD.MOV.U32 R22, RZ, RZ, R14 ;  /* 0x000000ffff161224 */ /* 0x000fe200078e000e */
[----:B------:R-:W-:Y:S01]  /*1fb0*/  @P1 LDS R2, [R19+0x4] ;  /* 0x0000040013021984 */ /* 0x000fe20000000800 */
[----:B------:R-:W-:-:S03]  /*1fc0*/  @P1 IMAD.MOV.U32 R23, RZ, RZ, R15 ;  /* 0x000000ffff171224 */ /* 0x000fc600078e000f */
[----:B------:R-:W0:Y:S03]  /*1fd0*/  LDS.128 R12, [R18+0x20] ;  /* 0x00002000120c7984 */ /* 0x000e260000000c00 */
[----:B-1----:R-:W-:-:S14]  /*1fe0*/  DSETP.GT.AND P1, PT, R8, R22, PT ;  /* 0x000000160800722a */ /* 0x002fdc0003f24000 */
[----:B------:R-:W-:Y:S01]  /*1ff0*/  @P1 IMAD.MOV.U32 R22, RZ, RZ, R8 ;  /* 0x000000ffff161224 */ /* 0x000fe200078e0008 */
[----:B------:R-:W-:Y:S01]  /*2000*/  @P1 MOV R23, R9 ;  /* 0x0000000900171202 */ /* 0x000fe20000000f00 */
[----:B------:R-:W-:Y:S05]  /*2010*/  @P1 LDS R2, [R19+0x8] ;  /* 0x0000080013021984 */ /* 0x000fea0000000800 */
[----:B------:R-:W-:-:S14]  /*2020*/  DSETP.GT.AND P1, PT, R10, R22, PT ;  /* 0x000000160a00722a */ /* 0x000fdc0003f24000 */
[----:B------:R-:W-:Y:S01]  /*2030*/  @P1 IMAD.MOV.U32 R22, RZ, RZ, R10 ;  /* 0x000000ffff161224 */ /* 0x000fe200078e000a */
[----:B------:R-:W-:Y:S01]  /*2040*/  @P1 LDS R2, [R19+0xc] ;  /* 0x00000c0013021984 */ /* 0x000fe20000000800 */
[----:B------:R-:W-:-:S03]  /*2050*/  @P1 IMAD.MOV.U32 R23, RZ, RZ, R11 ;  /* 0x000000ffff171224 */ /* 0x000fc600078e000b */
[----:B------:R-:W1:Y:S03]  /*2060*/  LDS.128 R8, [R18+0x30] ;  /* 0x0000300012087984 */ /* 0x000e660000000c00 */
[----:B0-----:R-:W-:-:S14]  /*2070*/  DSETP.GT.AND P1, PT, R12, R22, PT ;  /* 0x000000160c00722a */ /* 0x001fdc0003f24000 */
[----:B------:R-:W-:Y:S01]  /*2080*/  @P1 IMAD.MOV.U32 R22, RZ, RZ, R12 ;  /* 0x000000ffff161224 */ /* 0x000fe200078e000c */
[----:B------:R-:W-:Y:S01]  /*2090*/  @P1 MOV R23, R13 ;  /* 0x0000000d00171202 */ /* 0x000fe20000000f00 */
[----:B------:R0:W3:Y:S05]  /*20a0*/  @P1 LDS R2, [R19+0x10] ;  /* 0x0000100013021984 */ /* 0x0000ea0000000800 */
[----:B------:R-:W-:-:S14]  /*20b0*/  DSETP.GT.AND P1, PT, R14, R22, PT ;  /* 0x000000160e00722a */ /* 0x000fdc0003f24000 */
[----:B------:R-:W-:Y:S01]  /*20c0*/  @P1 IMAD.MOV.U32 R22, RZ, RZ, R14 ;  /* 0x000000ffff161224 */ /* 0x000fe200078e000e */
[----:B------:R0:W2:Y:S01]  /*20d0*/  @P1 LDS R2, [R19+0x14] ;  /* 0x0000140013021984 */ /* 0x0000a20000000800 */
[----:B------:R-:W-:-:S06]  /*20e0*/  @P1 IMAD.MOV.U32 R23, RZ, RZ, R15 ;  /* 0x000000ffff171224 */ /* 0x000fcc00078e000f */
[----:B-1----:R-:W-:-:S14]  /*20f0*/  DSETP.GT.AND P1, PT, R8, R22, PT ;  /* 0x000000160800722a */ /* 0x002fdc0003f24000 */
[----:B------:R-:W-:Y:S01]  /*2100*/  @P1 IMAD.MOV.U32 R22, RZ, RZ, R8 ;  /* 0x000000ffff161224 */ /* 0x000fe200078e0008 */
[----:B------:R-:W-:Y:S01]  /*2110*/  @P1 MOV R23, R9 ;  /* 0x0000000900171202 */ /* 0x000fe20000000f00 */
[----:B------:R0:W1:Y:S05]  /*2120*/  @P1 LDS R2, [R19+0x18] ;  /* 0x0000180013021984 */ /* 0x00006a0000000800 */
[----:B------:R-:W-:-:S14]  /*2130*/  DSETP.GT.AND P1, PT, R10, R22, PT ;  /* 0x000000160a00722a */ /* 0x000fdc0003f24000 */
[----:B------:R0:W4:Y:S01]  /*2140*/  @P1 LDS R2, [R19+0x1c] ;  /* 0x00001c0013021984 */ /* 0x0001220000000800 */
[----:B------:R-:W-:Y:S02]  /*2150*/  @P1 IMAD.MOV.U32 R22, RZ, RZ, R10 ;  /* 0x000000ffff161224 */ /* 0x000fe400078e000a */
[----:B--23--:R-:W-:-:S07]  /*2160*/  @P1 IMAD.MOV.U32 R23, RZ, RZ, R11 ;  /* 0x000000ffff171224 */ /* 0x00cfce00078e000b */
.L_x_51:
[----:B------:R-:W-:Y:S05]  /*2170*/  @!P0 BRA `(.L_x_48) ;  /* 0x0000000000a88947 */ /* 0x000fea0003800000 */
[----:B------:R-:W-:Y:S02]  /*2180*/  ISETP.GE.U32.AND P0, PT, R17, 0x4, PT ;  /* 0x000000041100780c */ /* 0x000fe40003f06070 */
[----:B------:R-:W-:-:S04]  /*2190*/  LOP3.LUT R6, R6, 0x3, RZ, 0xc0, !PT ;  /* 0x0000000306067812 */ /* 0x000fc800078ec0ff */
[----:B------:R-:W-:-:S07]  /*21a0*/  ISETP.NE.AND P1, PT, R6, RZ, PT ;  /* 0x000000ff0600720c */ /* 0x000fce0003f25270 */
[----:B------:R-:W-:Y:S06]  /*21b0*/  @!P0 BRA `(.L_x_52) ;  /* 0x0000000000548947 */ /* 0x000fec0003800000 */
[C---:B------:R-:W-:Y:S01]  /*21c0*/  LEA R16, R7.reuse, R16, 0x3 ;  /* 0x0000001007107211 */ /* 0x040fe200078e18ff */
[C---:B------:R-:W-:Y:S01]  /*21d0*/  IMAD R4, R7.reuse, 0x4, R4 ;  /* 0x0000000407047824 */ /* 0x040fe200078e0204 */
[----:B------:R-:W-:-:S03]  /*21e0*/  IADD3 R7, PT, PT, R7, 0x4, RZ ;  /* 0x0000000407077810 */ /* 0x000fc60007ffe0ff */
[----:B------:R-:W3:Y:S04]  /*21f0*/  LDS.128 R8, [R16] ;  /* 0x0000000010087984 */ /* 0x000ee80000000c00 */
[----:B------:R-:W5:Y:S01]  /*2200*/  LDS.128 R12, [R16+0x10] ;  /* 0x00001000100c7984 */ /* 0x000f620000000c00 */
[----:B---3--:R-:W-:-:S14]  /*2210*/  DSETP.GT.AND P0, PT, R8, R22, PT ;  /* 0x000000160800722a */ /* 0x008fdc0003f04000 */
[----:B------:R-:W-:Y:S01]  /*2220*/  @P0 IMAD.MOV.U32 R22, RZ, RZ, R8 ;  /* 0x000000ffff160224 */ /* 0x000fe200078e0008 */
[----:B-12-4-:R3:W1:Y:S01]  /*2230*/  @P0 LDS R2, [R4] ;  /* 0x0000000004020984 */ /* 0x0166620000000800 */
[----:B------:R-:W-:-:S06]  /*2240*/  @P0 IMAD.MOV.U32 R23, RZ, RZ, R9 ;  /* 0x000000ffff170224 */ /* 0x000fcc00078e0009 */
[----:B------:R-:W-:-:S14]  /*2250*/  DSETP.GT.AND P0, PT, R10, R22, PT ;  /* 0x000000160a00722a */ /* 0x000fdc0003f04000 */
[----:B------:R-:W-:Y:S01]  /*2260*/  @P0 MOV R22, R10 ;  /* 0x0000000a00160202 */ /* 0x000fe20000000f00 */
[----:B------:R-:W-:Y:S01]  /*2270*/  @P0 IMAD.MOV.U32 R23, RZ, RZ, R11 ;  /* 0x000000ffff170224 */ /* 0x000fe200078e000b */
[----:B------:R3:W2:Y:S05]  /*2280*/  @P0 LDS R2, [R4+0x4] ;  /* 0x0000040004020984 */ /* 0x0006aa0000000800 */
[----:B-----5:R-:W-:-:S14]  /*2290*/  DSETP.GT.AND P0, PT, R12, R22, PT ;  /* 0x000000160c00722a */ /* 0x020fdc0003f04000 */
[----:B------:R-:W-:Y:S01]  /*22a0*/  @P0 IMAD.MOV.U32 R22, RZ, RZ, R12 ;  /* 0x000000ffff160224 */ /* 0x000fe200078e000c */
[----:B------:R3:W4:Y:S01]  /*22b0*/  @P0 LDS R2, [R4+0x8] ;  /* 0x0000080004020984 */ /* 0x0007220000000800 */
[----:B------:R-:W-:-:S06]  /*22c0*/  @P0 IMAD.MOV.U32 R23, RZ, RZ, R13 ;  /* 0x000000ffff170224 */ /* 0x000fcc00078e000d */
[----:B------:R-:W-:-:S14]  /*22d0*/  DSETP.GT.AND P0, PT, R14, R22, PT ;  /* 0x000000160e00722a */ /* 0x000fdc0003f04000 */
[----:B------:R3:W0:Y:S01]  /*22e0*/  @P0 LDS R2, [R4+0xc] ;  /* 0x00000c0004020984 */ /* 0x0006220000000800 */
[----:B------:R-:W-:Y:S02]  /*22f0*/  @P0 IMAD.MOV.U32 R22, RZ, RZ, R14 ;  /* 0x000000ffff160224 */ /* 0x000fe400078e000e */
[----:B-12---:R-:W-:-:S07]  /*2300*/  @P0 IMAD.MOV.U32 R23, RZ, RZ, R15 ;  /* 0x000000ffff170224 */ /* 0x006fce00078e000f */
.L_x_52:
[----:B------:R-:W-:Y:S05]  /*2310*/  @!P1 BRA `(.L_x_48) ;  /* 0x0000000000409947 */ /* 0x000fea0003800000 */
[----:B---3--:R-:W-:Y:S01]  /*2320*/  IMAD R4, R3, 0x8, R0 ;  /* 0x0000000803047824 */ /* 0x008fe200078e0200 */
[C---:B------:R-:W-:Y:S01]  /*2330*/  LEA R0, R7.reuse, R0, 0x3 ;  /* 0x0000000007007211 */ /* 0x040fe200078e18ff */
[----:B------:R-:W-:Y:S02]  /*2340*/  IMAD.MOV R6, RZ, RZ, -R6 ;  /* 0x000000ffff067224 */ /* 0x000fe400078e0a06 */
[----:B------:R-:W-:Y:S01]  /*2350*/  IMAD R4, R7, 0x4, R4 ;  /* 0x0000000407047824 */ /* 0x000fe200078e0204 */
[----:B------:R-:W-:-:S03]  /*2360*/  IADD3 R3, PT, PT, R5, R0, RZ ;  /* 0x0000000005037210 */ /* 0x000fc60007ffe0ff */
[----:B------:R-:W-:-:S07]  /*2370*/  IMAD.IADD R0, R5, 0x1, R4 ;  /* 0x0000000105007824 */ /* 0x000fce00078e0204 */
.L_x_53:
[----:B------:R3:W5:Y:S01]  /*2380*/  LDS.64 R4, [R3] ;  /* 0x0000000003047984 */ /* 0x0007620000000a00 */
[----:B------:R-:W-:-:S05]  /*2390*/  VIADD R6, R6, 0x1 ;  /* 0x0000000106067836 */ /* 0x000fca0000000000 */
[----:B------:R-:W-:Y:S01]  /*23a0*/  ISETP.NE.AND P1, PT, R6, RZ, PT ;  /* 0x000000ff0600720c */ /* 0x000fe20003f25270 */
[----:B---3--:R-:W-:Y:S01]  /*23b0*/  VIADD R3, R3, 0x8 ;  /* 0x0000000803037836 */ /* 0x008fe20000000000 */
[----:B-----5:R-:W-:-:S14]  /*23c0*/  DSETP.GT.AND P0, PT, R4, R22, PT ;  /* 0x000000160400722a */ /* 0x020fdc0003f04000 */
[----:B012-4-:R0:W1:Y:S01]  /*23d0*/  @P0 LDS R2, [R0] ;  /* 0x0000000000020984 */ /* 0x0170620000000800 */
[----:B------:R-:W-:Y:S01]  /*23e0*/  @P0 MOV R22, R4 ;  /* 0x0000000400160202 */ /* 0x000fe20000000f00 */
[----:B------:R-:W-:Y:S01]  /*23f0*/  @P0 IMAD.MOV.U32 R23, RZ, RZ, R5 ;  /* 0x000000ffff170224 */ /* 0x000fe200078e0005 */
[----:B0-----:R-:W-:Y:S01]  /*2400*/  IADD3 R0, PT, PT, R0, 0x4, RZ ;  /* 0x0000000400007810 */ /* 0x001fe20007ffe0ff */
[----:B------:R-:W-:Y:S06]  /*2410*/  @P1 BRA `(.L_x_53) ;  /* 0xfffffffc00d81947 */ /* 0x000fec000383ffff */
.L_x_48:
[----:B------:R-:W5:Y:S08]  /*2420*/  LDC R3, c[0x0][0x3b8] ;  /* 0x0000ee00ff037b82 */ /* 0x000f700000000800 */
[----:B------:R-:W5:Y:S08]  /*2430*/  LDC R0, c[0x0][0x380] ;  /* 0x0000e000ff007b82 */ /* 0x000f700000000800 */
[----:B---3--:R-:W3:Y:S08]  /*2440*/  LDC.64 R4, c[0x0][0x3a8] ;  /* 0x0000ea00ff047b82 */ /* 0x008ef00000000a00 */
[----:B0-----:R-:W0:Y:S01]  /*2450*/  LDC.64 R6, c[0x0][0x3b0] ;  /* 0x0000ec00ff067b82 */ /* 0x001e220000000a00 */
[----:B-----5:R-:W-:-:S04]  /*2460*/  IMAD R3, R0, R3, UR8 ;  /* 0x0000000800037e24 */ /* 0x020fc8000f8e0203 */
[----:B---3--:R-:W-:-:S05]  /*2470*/  IMAD.WIDE R4, R3, 0x8, R4 ;  /* 0x0000000803047825 */ /* 0x008fca00078e0204 */
[----:B------:R3:W-:Y:S01]  /*2480*/  STG.E.64 desc[UR6][R4.64], R22 ;  /* 0x0000001604007986 */ /* 0x0007e2000c101b06 */
[----:B0-----:R-:W-:-:S05]  /*2490*/  IMAD.WIDE R6, R3, 0x4, R6 ;  /* 0x0000000403067825 */ /* 0x001fca00078e0206 */
[----:B-12-4-:R3:W-:Y:S02]  /*24a0*/  STG.E desc[UR6][R6.64], R2 ;  /* 0x0000000206007986 */ /* 0x0167e4000c101906 */
.L_x_47:
[----:B------:R-:W-:Y:S05]  /*24b0*/  BSYNC.RECONVERGENT B0 ;  /* 0x0000000000007941 */ /* 0x000fea0003800200 */
.L_x_46:
[----:B------:R-:W-:Y:S06]  /*24c0*/  BAR.SYNC.DEFER_BLOCKING 0x0 ;  /* 0x0000000000007b1d */ /* 0x000fec0000010000 */
[----:B------:R-:W-:Y:S05]  /*24d0*/  EXIT ;  /* 0x000000000000794d */ /* 0x000fea0003800000 */
        .weak           $__internal_1_$__cuda_sm20_div_rn_f64_full
        .type           $__internal_1_$__cuda_sm20_div_rn_f64_full,@function
        .size           $__internal_1_$__cuda_sm20_div_rn_f64_full,(.L_x_61 - $__internal_1_$__cuda_sm20_div_rn_f64_full)
$__internal_1_$__cuda_sm20_div_rn_f64_full:
[C---:B------:R-:W-:Y:S01]  /*24e0*/  FSETP.GEU.AND P0, PT, |R7|.reuse, 1.469367938527859385e-39, PT ;  /* 0x001000000700780b */ /* 0x040fe20003f0e200 */
[----:B------:R-:W-:Y:S01]  /*24f0*/  IMAD.MOV.U32 R14, RZ, RZ, 0x1 ;  /* 0x00000001ff0e7424 */ /* 0x000fe200078e00ff */
[C---:B------:R-:W-:Y:S01]  /*2500*/  LOP3.LUT R4, R7.reuse, 0x800fffff, RZ, 0xc0, !PT ;  /* 0x800fffff07047812 */ /* 0x040fe200078ec0ff */
[----:B------:R-:W-:Y:S01]  /*2510*/  IMAD.MOV.U32 R8, RZ, RZ, 0x1ca00000 ;  /* 0x1ca00000ff087424 */ /* 0x000fe200078e00ff */
[----:B------:R-:W-:Y:S02]  /*2520*/  LOP3.LUT R19, R7, 0x7ff00000, RZ, 0xc0, !PT ;  /* 0x7ff0000007137812 */ /* 0x000fe400078ec0ff */
[----:B------:R-:W-:Y:S01]  /*2530*/  LOP3.LUT R5, R4, 0x3ff00000, RZ, 0xfc, !PT ;  /* 0x3ff0000004057812 */ /* 0x000fe200078efcff */
[----:B------:R-:W-:-:S06]  /*2540*/  IMAD.MOV.U32 R4, RZ, RZ, R6 ;  /* 0x000000ffff047224 */ /* 0x000fcc00078e0006 */
[----:B------:R-:W-:-:S06]  /*2550*/  @!P0 DMUL R4, R6, 8.98846567431157953865e+307 ;  /* 0x7fe0000006048828 */ /* 0x000fcc0000000000 */
[----:B------:R-:W0:Y:S02]  /*2560*/  MUFU.RCP64H R15, R5 ;  /* 0x00000005000f7308 */ /* 0x000e240000001800 */
[----:B0-----:R-:W-:-:S08]  /*2570*/  DFMA R10, R14, -R4, 1 ;  /* 0x3ff000000e0a742b */ /* 0x001fd00000000804 */
[----:B------:R-:W-:-:S08]  /*2580*/  DFMA R10, R10, R10, R10 ;  /* 0x0000000a0a0a722b */ /* 0x000fd0000000000a */
[----:B------:R-:W-:Y:S01]  /*2590*/  DFMA R14, R14, R10, R14 ;  /* 0x0000000a0e0e722b */ /* 0x000fe2000000000e */
[----:B------:R-:W-:Y:S01]  /*25a0*/  IMAD.MOV.U32 R11, RZ, RZ, R13 ;  /* 0x000000ffff0b7224 */ /* 0x000fe200078e000d */
[----:B------:R-:W-:-:S04]  /*25b0*/  MOV R10, R12 ;  /* 0x0000000c000a7202 */ /* 0x000fc80000000f00 */
[C---:B------:R-:W-:Y:S02]  /*25c0*/  LOP3.LUT R2, R11.reuse, 0x7ff00000, RZ, 0xc0, !PT ;  /* 0x7ff000000b027812 */ /* 0x040fe400078ec0ff */
[C---:B------:R-:W-:Y:S01]  /*25d0*/  DFMA R16, R14.reuse, -R4, 1 ;  /* 0x3ff000000e10742b */ /* 0x040fe20000000804 */
[----:B------:R-:W-:Y:S01]  /*25e0*/  IMAD.MOV.U32 R12, RZ, RZ, R10 ;  /* 0x000000ffff0c7224 */ /* 0x000fe200078e000a */
[----:B------:R-:W-:Y:S02]  /*25f0*/  ISETP.GE.U32.AND P1, PT, R2, R19, PT ;  /* 0x000000130200720c */ /* 0x000fe40003f26070 */
[----:B------:R-:W-:Y:S02]  /*2600*/  MOV R21, R2 ;  /* 0x0000000200157202 */ /* 0x000fe40000000f00 */
[----:B------:R-:W-:Y:S02]  /*2610*/  SEL R13, R8, 0x63400000, !P1 ;  /* 0x63400000080d7807 */ /* 0x000fe40004800000 */
[----:B------:R-:W-:Y:S01]  /*2620*/  DFMA R14, R14, R16, R14 ;  /* 0x000000100e0e722b */ /* 0x000fe2000000000e */
[----:B------:R-:W-:-:S02]  /*2630*/  FSETP.GEU.AND P1, PT, |R11|, 1.469367938527859385e-39, PT ;  /* 0x001000000b00780b */ /* 0x000fc40003f2e200 */
[----:B------:R-:W-:-:S11]  /*2640*/  LOP3.LUT R13, R13, 0x800fffff, R11, 0xf8, !PT ;  /* 0x800fffff0d0d7812 */ /* 0x000fd600078ef80b */
[----:B------:R-:W-:Y:S05]  /*2650*/  @P1 BRA `(.L_x_54) ;  /* 0x0000000000201947 */ /* 0x000fea0003800000 */
[----:B------:R-:W-:Y:S01]  /*2660*/  LOP3.LUT R17, R7, 0x7ff00000, RZ, 0xc0, !PT ;  /* 0x7ff0000007117812 */ /* 0x000fe200078ec0ff */
[----:B------:R-:W-:-:S03]  /*2670*/  IMAD.MOV.U32 R16, RZ, RZ, RZ ;  /* 0x000000ffff107224 */ /* 0x000fc600078e00ff */
[----:B------:R-:W-:-:S04]  /*2680*/  ISETP.GE.U32.AND P1, PT, R2, R17, PT ;  /* 0x000000110200720c */ /* 0x000fc80003f26070 */
[----:B------:R-:W-:-:S04]  /*2690*/  SEL R17, R8, 0x63400000, !P1 ;  /* 0x6340000008117807 */ /* 0x000fc80004800000 */
[----:B------:R-:W-:-:S04]  /*26a0*/  LOP3.LUT R17, R17, 0x80000000, R11, 0xf8, !PT ;  /* 0x8000000011117812 */ /* 0x000fc800078ef80b */
[----:B------:R-:W-:-:S06]  /*26b0*/  LOP3.LUT R17, R17, 0x100000, RZ, 0xfc, !PT ;  /* 0x0010000011117812 */ /* 0x000fcc00078efcff */
[----:B------:R-:W-:-:S10]  /*26c0*/  DFMA R12, R12, 2, -R16 ;  /* 0x400000000c0c782b */ /* 0x000fd40000000810 */
[----:B------:R-:W-:-:S07]  /*26d0*/  LOP3.LUT R21, R13, 0x7ff00000, RZ, 0xc0, !PT ;  /* 0x7ff000000d157812 */ /* 0x000fce00078ec0ff */
.L_x_54:
[----:B------:R-:W-:Y:S01]  /*26e0*/  MOV R20, R19 ;  /* 0x0000001300147202 */ /* 0x000fe20000000f00 */
[----:B------:R-:W-:Y:S01]  /*26f0*/  VIADD R22, R21, 0xffffffff ;  /* 0xffffffff15167836 */ /* 0x000fe20000000000 */
[----:B------:R-:W-:Y:S01]  /*2700*/  @!P0 LOP3.LUT R20, R5, 0x7ff00000, RZ, 0xc0, !PT ;  /* 0x7ff0000005148812 */ /* 0x000fe200078ec0ff */
[----:B------:R-:W-:-:S03]  /*2710*/  DMUL R16, R14, R12 ;  /* 0x0000000c0e107228 */ /* 0x000fc60000000000 */
[----:B------:R-:W-:Y:S01]  /*2720*/  ISETP.GT.U32.AND P0, PT, R22, 0x7feffffe, PT ;  /* 0x7feffffe1600780c */ /* 0x000fe20003f04070 */
[----:B------:R-:W-:-:S04]  /*2730*/  VIADD R23, R20, 0xffffffff ;  /* 0xffffffff14177836 */ /* 0x000fc80000000000 */
[----:B------:R-:W-:Y:S01]  /*2740*/  DFMA R18, R16, -R4, R12 ;  /* 0x800000041012722b */ /* 0x000fe2000000000c */
[----:B------:R-:W-:-:S07]  /*2750*/  ISETP.GT.U32.OR P0, PT, R23, 0x7feffffe, P0 ;  /* 0x7feffffe1700780c */ /* 0x000fce0000704470 */
[----:B------:R-:W-:-:S06]  /*2760*/  DFMA R14, R14, R18, R16 ;  /* 0x000000120e0e722b */ /* 0x000fcc0000000010 */
[----:B------:R-:W-:Y:S05]  /*2770*/  @P0 BRA `(.L_x_55) ;  /* 0x00000000006c0947 */ /* 0x000fea0003800000 */
[----:B------:R-:W-:-:S04]  /*2780*/  LOP3.LUT R11, R7, 0x7ff00000, RZ, 0xc0, !PT ;  /* 0x7ff00000070b7812 */ /* 0x000fc800078ec0ff */
[CC--:B------:R-:W-:Y:S02]  /*2790*/  VIADDMNMX R10, R2.reuse, -R11.reuse, 0xb9600000, !PT ;  /* 0xb9600000020a7446 */ /* 0x0c0fe4000780090b */
[----:B------:R-:W-:Y:S02]  /*27a0*/  ISETP.GE.U32.AND P0, PT, R2, R11, PT ;  /* 0x0000000b0200720c */ /* 0x000fe40003f06070 */
[----:B------:R-:W-:Y:S02]  /*27b0*/  VIMNMX R10, PT, PT, R10, 0x46a00000, PT ;  /* 0x46a000000a0a7848 */ /* 0x000fe40003fe0100 */
[----:B------:R-:W-:-:S04]  /*27c0*/  SEL R11, R8, 0x63400000, !P0 ;  /* 0x63400000080b7807 */ /* 0x000fc80004000000 */
[----:B------:R-:W-:Y:S01]  /*27d0*/  IADD3 R2, PT, PT, -R11, R10, RZ ;  /* 0x0000000a0b027210 */ /* 0x000fe20007ffe1ff */
[----:B------:R-:W-:-:S04]  /*27e0*/  IMAD.MOV.U32 R10, RZ, RZ, RZ ;  /* 0x000000ffff0a7224 */ /* 0x000fc800078e00ff */
[----:B------:R-:W-:-:S06]  /*27f0*/  VIADD R11, R2, 0x7fe00000 ;  /* 0x7fe00000020b7836 */ /* 0x000fcc0000000000 */
[----:B------:R-:W-:-:S10]  /*2800*/  DMUL R16, R14, R10 ;  /* 0x0000000a0e107228 */ /* 0x000fd40000000000 */
[----:B------:R-:W-:-:S13]  /*2810*/  FSETP.GTU.AND P0, PT, |R17|, 1.469367938527859385e-39, PT ;  /* 0x001000001100780b */ /* 0x000fda0003f0c200 */
[----:B------:R-:W-:Y:S05]  /*2820*/  @P0 BRA `(.L_x_56) ;  /* 0x0000000000940947 */ /* 0x000fea0003800000 */
[----:B------:R-:W-:Y:S01]  /*2830*/  DFMA R4, R14, -R4, R12 ;  /* 0x800000040e04722b */ /* 0x000fe2000000000c */
[----:B------:R-:W-:-:S09]  /*2840*/  MOV R10, RZ ;  /* 0x000000ff000a7202 */ /* 0x000fd20000000f00 */
[C---:B------:R-:W-:Y:S02]  /*2850*/  FSETP.NEU.AND P0, PT, R5.reuse, RZ, PT ;  /* 0x000000ff0500720b */ /* 0x040fe40003f0d000 */
[----:B------:R-:W-:-:S04]  /*2860*/  LOP3.LUT R7, R5, 0x80000000, R7, 0x48, !PT ;  /* 0x8000000005077812 */ /* 0x000fc800078e4807 */
[----:B------:R-:W-:-:S07]  /*2870*/  LOP3.LUT R11, R7, R11, RZ, 0xfc, !PT ;  /* 0x0000000b070b7212 */ /* 0x000fce00078efcff */
[----:B------:R-:W-:Y:S05]  /*2880*/  @!P0 BRA `(.L_x_56) ;  /* 0x00000000007c8947 */ /* 0x000fea0003800000 */
[----:B------:R-:W-:Y:S01]  /*2890*/  IMAD.MOV R5, RZ, RZ, -R2 ;  /* 0x000000ffff057224 */ /* 0x000fe200078e0a02 */
[----:B------:R-:W-:Y:S01]  /*28a0*/  DMUL.RP R10, R14, R10 ;  /* 0x0000000a0e0a7228 */ /* 0x000fe20000008000 */
[----:B------:R-:W-:-:S06]  /*28b0*/  IMAD.MOV.U32 R4, RZ, RZ, RZ ;  /* 0x000000ffff047224 */ /* 0x000fcc00078e00ff */
[----:B------:R-:W-:-:S03]  /*28c0*/  DFMA R4, R16, -R4, R14 ;  /* 0x800000041004722b */ /* 0x000fc6000000000e */
[----:B------:R-:W-:-:S03]  /*28d0*/  LOP3.LUT R7, R11, R7, RZ, 0x3c, !PT ;  /* 0x000000070b077212 */ /* 0x000fc600078e3cff */
[----:B------:R-:W-:-:S04]  /*28e0*/  IADD3 R4, PT, PT, -R2, -0x43300000, RZ ;  /* 0xbcd0000002047810 */ /* 0x000fc80007ffe1ff */
[----:B------:R-:W-:-:S04]  /*28f0*/  FSETP.NEU.AND P0, PT, |R5|, R4, PT ;  /* 0x000000040500720b */ /* 0x000fc80003f0d200 */
[----:B------:R-:W-:Y:S02]  /*2900*/  FSEL R16, R10, R16, !P0 ;  /* 0x000000100a107208 */ /* 0x000fe40004000000 */
[----:B------:R-:W-:Y:S01]  /*2910*/  FSEL R17, R7, R17, !P0 ;  /* 0x0000001107117208 */ /* 0x000fe20004000000 */
[----:B------:R-:W-:Y:S06]  /*2920*/  BRA `(.L_x_56) ;  /* 0x0000000000547947 */ /* 0x000fec0003800000 */
.L_x_55:
        /* <DEDUP_REMOVED lines=12> */
[----:B------:R-:W-:Y:S01]  /*29f0*/  @!P0 IMAD.MOV.U32 R16, RZ, RZ, RZ ;  /* 0x000000ffff108224 */ /* 0x000fe200078e00ff */
[----:B------:R-:W-:-:S03]  /*2a00*/  @P0 MOV R16, RZ ;  /* 0x000000ff00100202 */ /* 0x000fc60000000f00 */
[----:B------:R-:W-:Y:S01]  /*2a10*/  @P0 IMAD.MOV.U32 R17, RZ, RZ, R2 ;  /* 0x000000ffff110224 */ /* 0x000fe200078e0002 */
[----:B------:R-:W-:Y:S06]  /*2a20*/  BRA `(.L_x_56) ;  /* 0x0000000000147947 */ /* 0x000fec0003800000 */
.L_x_58:
[----:B------:R-:W-:Y:S01]  /*2a30*/  LOP3.LUT R17, R7, 0x80000, RZ, 0xfc, !PT ;  /* 0x0008000007117812 */ /* 0x000fe200078efcff */
[----:B------:R-:W-:Y:S01]  /*2a40*/  IMAD.MOV.U32 R16, RZ, RZ, R6 ;  /* 0x000000ffff107224 */ /* 0x000fe200078e0006 */
[----:B------:R-:W-:Y:S06]  /*2a50*/  BRA `(.L_x_56) ;  /* 0x0000000000087947 */ /* 0x000fec0003800000 */
.L_x_57:
[----:B------:R-:W-:Y:S02]  /*2a60*/  LOP3.LUT R17, R11, 0x80000, RZ, 0xfc, !PT ;  /* 0x000800000b117812 */ /* 0x000fe400078efcff */
[----:B------:R-:W-:-:S07]  /*2a70*/  MOV R16, R10 ;  /* 0x0000000a00107202 */ /* 0x000fce0000000f00 */
.L_x_56:
[----:B------:R-:W-:Y:S01]  /*2a80*/  MOV R4, R0 ;  /* 0x0000000000047202 */ /* 0x000fe20000000f00 */
[----:B------:R-:W-:Y:S02]  /*2a90*/  IMAD.MOV.U32 R5, RZ, RZ, 0x0 ;  /* 0x00000000ff057424 */ /* 0x000fe400078e00ff */
[----:B------:R-:W-:Y:S02]  /*2aa0*/  IMAD.MOV.U32 R10, RZ, RZ, R16 ;  /* 0x000000ffff0a7224 */ /* 0x000fe400078e0010 */
[----:B------:R-:W-:Y:S01]  /*2ab0*/  IMAD.MOV.U32 R11, RZ, RZ, R17 ;  /* 0x000000ffff0b7224 */ /* 0x000fe200078e0011 */
[----:B------:R-:W-:Y:S06]  /*2ac0*/  RET.REL.NODEC R4 `(_Z14viterbi_kerneliiiPdS_PiS_S0_i) ;  /* 0xffffffd4044c7950 */ /* 0x000fec0003c3ffff */
.L_x_59:
        /* <DEDUP_REMOVED lines=11> */
.L_x_61:


//--------------------- .nv.shared._Z17back_track_kernelPdiPi --------------------------
	.section	.nv.shared._Z17back_track_kernelPdiPi,"aw",@nobits
	.sectionflags	@""
	.align	16
	.zero		1024


//--------------------- .nv.shared.reserved.0     --------------------------
	.section	.nv.shared.reserved.0,"aw",@nobits
	.weak		__nv_reservedSMEM_offset_0_alias
	.size		__nv_reservedSMEM_offset_0_alias, 0, 64
	.other		__nv_reservedSMEM_offset_0_alias,@"STO_CUDA_RESERVED_SHARED STV_DEFAULT"
__nv_reservedSMEM_offset_0_alias:
	.zero		0
	.zero		64


//--------------------- .nv.shared._Z14viterbi_kerneliiiPdS_PiS_S0_i --------------------------
	.section	.nv.shared._Z14viterbi_kerneliiiPdS_PiS_S0_i,"aw",@nobits
	.sectionflags	@""
	.align	16
	.zero		1024


//--------------------- .nv.constant0._Z17back_track_kernelPdiPi --------------------------
	.section	.nv.constant0._Z17back_track_kernelPdiPi,"a",@progbits
	.sectionflags	@""
	.align	4
.nv.constant0._Z17back_track_kernelPdiPi:
	.zero		920


//--------------------- .nv.constant0._Z14viterbi_kerneliiiPdS_PiS_S0_i --------------------------
	.section	.nv.constant0._Z14viterbi_kerneliiiPdS_PiS_S0_i,"a",@progbits
	.sectionflags	@""
	.align	4
.nv.constant0._Z14viterbi_kerneliiiPdS_PiS_S0_i:
	.zero		956


//--------------------- SYMBOLS --------------------------

	.type		.nv.reservedSmem.offset0,@object
	.size		.nv.reservedSmem.offset0,0x4
	.type		.nv.reservedSmem.cap,@object
	.size		.nv.reservedSmem.cap,0x4
